//
// Generated by NVIDIA NVVM Compiler
//
// Compiler Build ID: CL-36424714
// Cuda compilation tools, release 13.0, V13.0.88
// Based on NVVM 20.0.0
//

.version 9.0
.target sm_100
.address_size 64

	// .globl	rocr_batch_f32

.visible .entry rocr_batch_f32(
	.param .u64 .ptr .align 1 rocr_batch_f32_param_0,
	.param .u64 .ptr .align 1 rocr_batch_f32_param_1,
	.param .u32 rocr_batch_f32_param_2,
	.param .u32 rocr_batch_f32_param_3,
	.param .u64 .ptr .align 1 rocr_batch_f32_param_4,
	.param .u32 rocr_batch_f32_param_5,
	.param .u64 .ptr .align 1 rocr_batch_f32_param_6
)
{
	.reg .pred 	%p<35>;
	.reg .b32 	%r<53>;
	.reg .b32 	%f<55>;
	.reg .b64 	%rd<46>;

	ld.param.u64 	%rd13, [rocr_batch_f32_param_0];
	ld.param.u64 	%rd11, [rocr_batch_f32_param_1];
	ld.param.u32 	%r24, [rocr_batch_f32_param_2];
	ld.param.u32 	%r25, [rocr_batch_f32_param_3];
	ld.param.u64 	%rd12, [rocr_batch_f32_param_4];
	ld.param.u32 	%r26, [rocr_batch_f32_param_5];
	ld.param.u64 	%rd14, [rocr_batch_f32_param_6];
	cvta.to.global.u64 	%rd1, %rd14;
	cvta.to.global.u64 	%rd2, %rd13;
	cvta.to.global.u64 	%rd3, %rd11;
	mov.u32 	%r1, %ctaid.y;
	setp.ge.s32 	%p1, %r1, %r26;
	@%p1 bra 	$L__BB0_30;
	cvta.to.global.u64 	%rd15, %rd12;
	mul.wide.u32 	%rd16, %r1, 4;
	add.s64 	%rd17, %rd15, %rd16;
	ld.global.nc.u32 	%r2, [%rd17];
	setp.lt.s32 	%p2, %r2, 1;
	@%p2 bra 	$L__BB0_30;
	add.s32 	%r3, %r2, %r25;
	mul.lo.s32 	%r4, %r24, %r1;
	mov.u32 	%r27, %ctaid.x;
	mov.u32 	%r28, %ntid.x;
	mov.u32 	%r29, %tid.x;
	mad.lo.s32 	%r51, %r27, %r28, %r29;
	mov.u32 	%r30, %nctaid.x;
	mul.lo.s32 	%r6, %r30, %r28;
	setp.ge.s32 	%p3, %r51, %r24;
	@%p3 bra 	$L__BB0_30;
	setp.ne.s64 	%p4, %rd11, 0;
	@%p4 bra 	$L__BB0_9;
	mul.wide.u32 	%rd42, %r2, 4;
$L__BB0_5:
	setp.lt.s32 	%p30, %r51, %r3;
	mov.f32 	%f49, 0f7FFFFFFF;
	@%p30 bra 	$L__BB0_8;
	sub.s32 	%r45, %r51, %r2;
	mul.wide.s32 	%rd41, %r45, 4;
	add.s64 	%rd4, %rd2, %rd41;
	ld.global.nc.f32 	%f1, [%rd4];
	setp.eq.f32 	%p31, %f1, 0f00000000;
	abs.f32 	%f46, %f1;
	setp.nan.f32 	%p32, %f46, %f46;
	mov.f32 	%f49, 0f00000000;
	or.pred  	%p33, %p31, %p32;
	@%p33 bra 	$L__BB0_8;
	add.s64 	%rd43, %rd4, %rd42;
	ld.global.nc.f32 	%f48, [%rd43];
	div.rn.f32 	%f49, %f48, %f1;
$L__BB0_8:
	add.s32 	%r46, %r51, %r4;
	mul.wide.s32 	%rd44, %r46, 4;
	add.s64 	%rd45, %rd1, %rd44;
	st.global.f32 	[%rd45], %f49;
	add.s32 	%r51, %r51, %r6;
	setp.lt.s32 	%p34, %r51, %r24;
	@%p34 bra 	$L__BB0_5;
	bra.uni 	$L__BB0_30;
$L__BB0_9:
	add.s32 	%r31, %r51, %r6;
	max.s32 	%r32, %r24, %r31;
	setp.lt.s32 	%p5, %r31, %r24;
	selp.u32 	%r33, 1, 0, %p5;
	add.s32 	%r34, %r31, %r33;
	sub.s32 	%r35, %r32, %r34;
	div.u32 	%r36, %r35, %r6;
	add.s32 	%r9, %r36, %r33;
	and.b32  	%r37, %r9, 3;
	setp.eq.s32 	%p6, %r37, 3;
	@%p6 bra 	$L__BB0_15;
	add.s32 	%r49, %r51, %r4;
	mul.wide.s32 	%rd18, %r2, 4;
	sub.s64 	%rd5, %rd3, %rd18;
	add.s32 	%r38, %r9, 1;
	and.b32  	%r39, %r38, 3;
	neg.s32 	%r48, %r39;
$L__BB0_11:
	.pragma "nounroll";
	mul.wide.s32 	%rd6, %r51, 4;
	setp.lt.s32 	%p7, %r51, %r3;
	mov.f32 	%f50, 0f7FFFFFFF;
	@%p7 bra 	$L__BB0_14;
	add.s64 	%rd19, %rd5, %rd6;
	ld.global.nc.f32 	%f4, [%rd19];
	setp.eq.f32 	%p8, %f4, 0f00000000;
	abs.f32 	%f21, %f4;
	setp.nan.f32 	%p9, %f21, %f21;
	mov.f32 	%f50, 0f00000000;
	or.pred  	%p10, %p8, %p9;
	@%p10 bra 	$L__BB0_14;
	add.s64 	%rd20, %rd2, %rd6;
	ld.global.nc.f32 	%f23, [%rd20];
	mul.f32 	%f50, %f4, %f23;
$L__BB0_14:
	mul.wide.s32 	%rd21, %r49, 4;
	add.s64 	%rd22, %rd1, %rd21;
	st.global.f32 	[%rd22], %f50;
	add.s32 	%r51, %r51, %r6;
	add.s32 	%r49, %r49, %r6;
	add.s32 	%r48, %r48, 1;
	setp.ne.s32 	%p11, %r48, 0;
	@%p11 bra 	$L__BB0_11;
$L__BB0_15:
	setp.lt.u32 	%p12, %r9, 3;
	@%p12 bra 	$L__BB0_30;
	mul.wide.s32 	%rd8, %r6, 4;
$L__BB0_17:
	setp.lt.s32 	%p13, %r51, %r3;
	mov.f32 	%f51, 0f7FFFFFFF;
	@%p13 bra 	$L__BB0_20;
	sub.s32 	%r40, %r51, %r2;
	mul.wide.s32 	%rd23, %r40, 4;
	add.s64 	%rd24, %rd3, %rd23;
	ld.global.nc.f32 	%f7, [%rd24];
	setp.eq.f32 	%p14, %f7, 0f00000000;
	abs.f32 	%f26, %f7;
	setp.nan.f32 	%p15, %f26, %f26;
	mov.f32 	%f51, 0f00000000;
	or.pred  	%p16, %p14, %p15;
	@%p16 bra 	$L__BB0_20;
	mul.wide.s32 	%rd25, %r51, 4;
	add.s64 	%rd26, %rd2, %rd25;
	ld.global.nc.f32 	%f28, [%rd26];
	mul.f32 	%f51, %f7, %f28;
$L__BB0_20:
	add.s32 	%r41, %r51, %r4;
	mul.wide.s32 	%rd27, %r41, 4;
	add.s64 	%rd7, %rd1, %rd27;
	st.global.f32 	[%rd7], %f51;
	add.s32 	%r20, %r51, %r6;
	setp.lt.s32 	%p17, %r20, %r3;
	mov.f32 	%f52, 0f7FFFFFFF;
	@%p17 bra 	$L__BB0_23;
	sub.s32 	%r42, %r20, %r2;
	mul.wide.s32 	%rd28, %r42, 4;
	add.s64 	%rd29, %rd3, %rd28;
	ld.global.nc.f32 	%f10, [%rd29];
	setp.eq.f32 	%p18, %f10, 0f00000000;
	abs.f32 	%f31, %f10;
	setp.nan.f32 	%p19, %f31, %f31;
	mov.f32 	%f52, 0f00000000;
	or.pred  	%p20, %p18, %p19;
	@%p20 bra 	$L__BB0_23;
	mul.wide.s32 	%rd30, %r20, 4;
	add.s64 	%rd31, %rd2, %rd30;
	ld.global.nc.f32 	%f33, [%rd31];
	mul.f32 	%f52, %f10, %f33;
$L__BB0_23:
	add.s64 	%rd9, %rd7, %rd8;
	st.global.f32 	[%rd9], %f52;
	add.s32 	%r21, %r20, %r6;
	setp.lt.s32 	%p21, %r21, %r3;
	mov.f32 	%f53, 0f7FFFFFFF;
	@%p21 bra 	$L__BB0_26;
	sub.s32 	%r43, %r21, %r2;
	mul.wide.s32 	%rd32, %r43, 4;
	add.s64 	%rd33, %rd3, %rd32;
	ld.global.nc.f32 	%f13, [%rd33];
	setp.eq.f32 	%p22, %f13, 0f00000000;
	abs.f32 	%f36, %f13;
	setp.nan.f32 	%p23, %f36, %f36;
	mov.f32 	%f53, 0f00000000;
	or.pred  	%p24, %p22, %p23;
	@%p24 bra 	$L__BB0_26;
	mul.wide.s32 	%rd34, %r21, 4;
	add.s64 	%rd35, %rd2, %rd34;
	ld.global.nc.f32 	%f38, [%rd35];
	mul.f32 	%f53, %f13, %f38;
$L__BB0_26:
	add.s64 	%rd10, %rd9, %rd8;
	st.global.f32 	[%rd10], %f53;
	add.s32 	%r22, %r21, %r6;
	setp.lt.s32 	%p25, %r22, %r3;
	mov.f32 	%f54, 0f7FFFFFFF;
	@%p25 bra 	$L__BB0_29;
	sub.s32 	%r44, %r22, %r2;
	mul.wide.s32 	%rd36, %r44, 4;
	add.s64 	%rd37, %rd3, %rd36;
	ld.global.nc.f32 	%f16, [%rd37];
	setp.eq.f32 	%p26, %f16, 0f00000000;
	abs.f32 	%f41, %f16;
	setp.nan.f32 	%p27, %f41, %f41;
	mov.f32 	%f54, 0f00000000;
	or.pred  	%p28, %p26, %p27;
	@%p28 bra 	$L__BB0_29;
	mul.wide.s32 	%rd38, %r22, 4;
	add.s64 	%rd39, %rd2, %rd38;
	ld.global.nc.f32 	%f43, [%rd39];
	mul.f32 	%f54, %f16, %f43;
$L__BB0_29:
	add.s64 	%rd40, %rd10, %rd8;
	st.global.f32 	[%rd40], %f54;
	add.s32 	%r51, %r22, %r6;
	setp.lt.s32 	%p29, %r51, %r24;
	@%p29 bra 	$L__BB0_17;
$L__BB0_30:
	ret;

}
	// .globl	rocr_many_series_one_param_f32
.visible .entry rocr_many_series_one_param_f32(
	.param .u64 .ptr .align 1 rocr_many_series_one_param_f32_param_0,
	.param .u32 rocr_many_series_one_param_f32_param_1,
	.param .u32 rocr_many_series_one_param_f32_param_2,
	.param .u32 rocr_many_series_one_param_f32_param_3,
	.param .u64 .ptr .align 1 rocr_many_series_one_param_f32_param_4,
	.param .u64 .ptr .align 1 rocr_many_series_one_param_f32_param_5
)
{
	.reg .pred 	%p<10>;
	.reg .b32 	%r<21>;
	.reg .b32 	%f<6>;
	.reg .b64 	%rd<18>;

	ld.param.u64 	%rd4, [rocr_many_series_one_param_f32_param_0];
	ld.param.u32 	%r10, [rocr_many_series_one_param_f32_param_1];
	ld.param.u32 	%r11, [rocr_many_series_one_param_f32_param_2];
	ld.param.u32 	%r12, [rocr_many_series_one_param_f32_param_3];
	ld.param.u64 	%rd3, [rocr_many_series_one_param_f32_param_4];
	ld.param.u64 	%rd5, [rocr_many_series_one_param_f32_param_5];
	cvta.to.global.u64 	%rd1, %rd5;
	cvta.to.global.u64 	%rd2, %rd4;
	mov.u32 	%r1, %ctaid.y;
	setp.ge.s32 	%p1, %r1, %r11;
	setp.lt.s32 	%p2, %r10, 1;
	or.pred  	%p3, %p2, %p1;
	@%p3 bra 	$L__BB1_9;
	cvta.to.global.u64 	%rd6, %rd3;
	mul.wide.u32 	%rd7, %r1, 4;
	add.s64 	%rd8, %rd6, %rd7;
	ld.global.nc.u32 	%r2, [%rd8];
	mov.u32 	%r13, %ctaid.x;
	mov.u32 	%r3, %ntid.x;
	mov.u32 	%r14, %tid.x;
	mad.lo.s32 	%r20, %r13, %r3, %r14;
	setp.ge.s32 	%p4, %r20, %r12;
	@%p4 bra 	$L__BB1_9;
	mov.u32 	%r15, %nctaid.x;
	mul.lo.s32 	%r5, %r15, %r3;
	add.s32 	%r6, %r2, %r10;
$L__BB1_3:
	mad.lo.s32 	%r8, %r20, %r11, %r1;
	setp.ge.s32 	%p5, %r20, %r6;
	@%p5 bra 	$L__BB1_5;
	mul.wide.s32 	%rd16, %r8, 4;
	add.s64 	%rd17, %rd1, %rd16;
	mov.b32 	%r19, 2147483647;
	st.global.u32 	[%rd17], %r19;
	bra.uni 	$L__BB1_8;
$L__BB1_5:
	sub.s32 	%r16, %r20, %r10;
	mad.lo.s32 	%r17, %r16, %r11, %r1;
	mul.wide.s32 	%rd9, %r17, 4;
	add.s64 	%rd10, %rd2, %rd9;
	ld.global.nc.f32 	%f1, [%rd10];
	setp.neu.f32 	%p6, %f1, 0f00000000;
	abs.f32 	%f2, %f1;
	setp.num.f32 	%p7, %f2, %f2;
	and.pred  	%p8, %p6, %p7;
	@%p8 bra 	$L__BB1_7;
	mul.wide.s32 	%rd11, %r8, 4;
	add.s64 	%rd12, %rd1, %rd11;
	mov.b32 	%r18, 0;
	st.global.u32 	[%rd12], %r18;
	bra.uni 	$L__BB1_8;
$L__BB1_7:
	mul.wide.s32 	%rd13, %r8, 4;
	add.s64 	%rd14, %rd2, %rd13;
	ld.global.nc.f32 	%f4, [%rd14];
	div.rn.f32 	%f5, %f4, %f1;
	add.s64 	%rd15, %rd1, %rd13;
	st.global.f32 	[%rd15], %f5;
$L__BB1_8:
	add.s32 	%r20, %r20, %r5;
	setp.lt.s32 	%p9, %r20, %r12;
	@%p9 bra 	$L__BB1_3;
$L__BB1_9:
	ret;

}


// ===== COMPILED SASS (sm_100) =====

	.target	sm_100

	.elftype	@"ET_EXEC"


//--------------------- .note.nv.tkinfo           --------------------------
	.section	.note.nv.tkinfo,"",@"SHT_NOTE"
	.sectionflags	@"SHF_NOTE_NV_TKINFO"
	.tkinfo
        /*0018*/ 	.word	0x00000002
        /*0030*/ 	.string	""
        /*0030*/ 	.string	"ptxas"
        /*0030*/ 	.string	"Cuda compilation tools, release 13.0, V13.0.88"
        /*0030*/ 	.string	"Build cuda_13.0.r13.0/compiler.36424714_0"
        /*0030*/ 	.string	"-arch sm_100 -m 64 "



//--------------------- .note.nv.cuinfo           --------------------------
	.section	.note.nv.cuinfo,"",@"SHT_NOTE"
	.sectionflags	@"SHF_NOTE_NV_CUINFO"
        /*0018*/ 	.short	0x0002
        /*001a*/ 	.short	0x0064
        /*001c*/ 	.short	0x0082
	.zero		2


//--------------------- .nv.info                  --------------------------
	.section	.nv.info,"",@"SHT_CUDA_INFO"
	.align	4


	//----- nvinfo : EIATTR_REGCOUNT
	.align		4
        /*0000*/ 	.byte	0x04, 0x2f
        /*0002*/ 	.short	(.L_1 - .L_0)
	.align		4
.L_0:
        /*0004*/ 	.word	index@(rocr_batch_f32)
        /*0008*/ 	.word	0x00000018


	//----- nvinfo : EIATTR_FRAME_SIZE
	.align		4
.L_1:
        /*000c*/ 	.byte	0x04, 0x11
        /*000e*/ 	.short	(.L_3 - .L_2)
	.align		4
.L_2:
        /*0010*/ 	.word	index@($__internal_1_$__cuda_sm3x_div_rn_noftz_f32_slowpath)
        /*0014*/ 	.word	0x00000000


	//----- nvinfo : EIATTR_FRAME_SIZE
	.align		4
.L_3:
        /*0018*/ 	.byte	0x04, 0x11
        /*001a*/ 	.short	(.L_5 - .L_4)
	.align		4
.L_4:
        /*001c*/ 	.word	index@(rocr_batch_f32)
        /*0020*/ 	.word	0x00000000


	//----- nvinfo : EIATTR_REGCOUNT
	.align		4
.L_5:
        /*0024*/ 	.byte	0x04, 0x2f
        /*0026*/ 	.short	(.L_7 - .L_6)
	.align		4
.L_6:
        /*0028*/ 	.word	index@(rocr_many_series_one_param_f32)
        /*002c*/ 	.word	0x00000017


	//----- nvinfo : EIATTR_FRAME_SIZE
	.align		4
.L_7:
        /*0030*/ 	.byte	0x04, 0x11
        /*0032*/ 	.short	(.L_9 - .L_8)
	.align		4
.L_8:
        /*0034*/ 	.word	index@($__internal_0_$__cuda_sm3x_div_rn_noftz_f32_slowpath)
        /*0038*/ 	.word	0x00000000


	//----- nvinfo : EIATTR_FRAME_SIZE
	.align		4
.L_9:
        /*003c*/ 	.byte	0x04, 0x11
        /*003e*/ 	.short	(.L_11 - .L_10)
	.align		4
.L_10:
        /*0040*/ 	.word	index@(rocr_many_series_one_param_f32)
        /*0044*/ 	.word	0x00000000


	//----- nvinfo : EIATTR_MIN_STACK_SIZE
	.align		4
.L_11:
        /*0048*/ 	.byte	0x04, 0x12
        /*004a*/ 	.short	(.L_13 - .L_12)
	.align		4
.L_12:
        /*004c*/ 	.word	index@(rocr_many_series_one_param_f32)
        /*0050*/ 	.word	0x00000000


	//----- nvinfo : EIATTR_MIN_STACK_SIZE
	.align		4
.L_13:
        /*0054*/ 	.byte	0x04, 0x12
        /*0056*/ 	.short	(.L_15 - .L_14)
	.align		4
.L_14:
        /*0058*/ 	.word	index@(rocr_batch_f32)
        /*005c*/ 	.word	0x00000000
.L_15:


//--------------------- .nv.compat                --------------------------
	.section	.nv.compat,"",@"SHT_CUDA_COMPAT_INFO"
	.align	4
        /*0000*/ 	.byte	0x02, 0x09, 0x00, 0x00, 0x02, 0x02, 0x01, 0x00, 0x02, 0x05, 0x05, 0x00, 0x03, 0x07, 0x01, 0x01
        /*0010*/ 	.byte	0x02, 0x03, 0x00, 0x00, 0x02, 0x06, 0x01, 0x00, 0x04, 0x0b, 0x08, 0x00, 0x01, 0x00, 0x00, 0x00
        /*0020*/ 	.byte	0x00, 0x00, 0x00, 0x00


//--------------------- .nv.info.rocr_many_series_one_param_f32 --------------------------
	.section	.nv.info.rocr_many_series_one_param_f32,"",@"SHT_CUDA_INFO"
	.sectionflags	@""
	.align	4


	//----- nvinfo : EIATTR_CUDA_API_VERSION
	.align		4
        /*0000*/ 	.byte	0x04, 0x37
        /*0002*/ 	.short	(.L_17 - .L_16)
.L_16:
        /*0004*/ 	.word	0x00000082


	//----- nvinfo : EIATTR_KPARAM_INFO
	.align		4
.L_17:
        /*0008*/ 	.byte	0x04, 0x17
        /*000a*/ 	.short	(.L_19 - .L_18)
.L_18:
        /*000c*/ 	.word	0x00000000
        /*0010*/ 	.short	0x0005
        /*0012*/ 	.short	0x0020
        /*0014*/ 	.byte	0x00, 0xf5, 0x21, 0x00


	//----- nvinfo : EIATTR_KPARAM_INFO
	.align		4
.L_19:
        /*0018*/ 	.byte	0x04, 0x17
        /*001a*/ 	.short	(.L_21 - .L_20)
.L_20:
        /*001c*/ 	.word	0x00000000
        /*0020*/ 	.short	0x0004
        /*0022*/ 	.short	0x0018
        /*0024*/ 	.byte	0x00, 0xf5, 0x21, 0x00


	//----- nvinfo : EIATTR_KPARAM_INFO
	.align		4
.L_21:
        /*0028*/ 	.byte	0x04, 0x17
        /*002a*/ 	.short	(.L_23 - .L_22)
.L_22:
        /*002c*/ 	.word	0x00000000
        /*0030*/ 	.short	0x0003
        /*0032*/ 	.short	0x0010
        /*0034*/ 	.byte	0x00, 0xf0, 0x11, 0x00


	//----- nvinfo : EIATTR_KPARAM_INFO
	.align		4
.L_23:
        /*0038*/ 	.byte	0x04, 0x17
        /*003a*/ 	.short	(.L_25 - .L_24)
.L_24:
        /*003c*/ 	.word	0x00000000
        /*0040*/ 	.short	0x0002
        /*0042*/ 	.short	0x000c
        /*0044*/ 	.byte	0x00, 0xf0, 0x11, 0x00


	//----- nvinfo : EIATTR_KPARAM_INFO
	.align		4
.L_25:
        /*0048*/ 	.byte	0x04, 0x17
        /*004a*/ 	.short	(.L_27 - .L_26)
.L_26:
        /*004c*/ 	.word	0x00000000
        /*0050*/ 	.short	0x0001
        /*0052*/ 	.short	0x0008
        /*0054*/ 	.byte	0x00, 0xf0, 0x11, 0x00


	//----- nvinfo : EIATTR_KPARAM_INFO
	.align		4
.L_27:
        /*0058*/ 	.byte	0x04, 0x17
        /*005a*/ 	.short	(.L_29 - .L_28)
.L_28:
        /*005c*/ 	.word	0x00000000
        /*0060*/ 	.short	0x0000
        /*0062*/ 	.short	0x0000
        /*0064*/ 	.byte	0x00, 0xf5, 0x21, 0x00


	//----- nvinfo : EIATTR_SPARSE_MMA_MASK
	.align		4
.L_29:
        /*0068*/ 	.byte	0x03, 0x50
        /*006a*/ 	.short	0x0000


	//----- nvinfo : EIATTR_MAXREG_COUNT
	.align		4
        /*006c*/ 	.byte	0x03, 0x1b
        /*006e*/ 	.short	0x00ff


	//----- nvinfo : EIATTR_MERCURY_ISA_VERSION
	.align		4
        /*0070*/ 	.byte	0x03, 0x5f
        /*0072*/ 	.short	0x0101


	//----- nvinfo : EIATTR_VRC_CTA_INIT_COUNT
	.align		4
        /*0074*/ 	.byte	0x02, 0x4a
	.zero		1
	.zero		1


	//----- nvinfo : EIATTR_EXIT_INSTR_OFFSETS
	.align		4
        /*0078*/ 	.byte	0x04, 0x1c
        /*007a*/ 	.short	(.L_31 - .L_30)


	//   ....[0]....
.L_30:
        /*007c*/ 	.word	0x00000050


	//   ....[1]....
        /*0080*/ 	.word	0x000000c0


	//   ....[2]....
        /*0084*/ 	.word	0x00000400


	//----- nvinfo : EIATTR_CRS_STACK_SIZE
	.align		4
.L_31:
        /*0088*/ 	.byte	0x04, 0x1e
        /*008a*/ 	.short	(.L_33 - .L_32)
.L_32:
        /*008c*/ 	.word	0x00000000


	//----- nvinfo : EIATTR_CBANK_PARAM_SIZE
	.align		4
.L_33:
        /*0090*/ 	.byte	0x03, 0x19
        /*0092*/ 	.short	0x0028


	//----- nvinfo : EIATTR_PARAM_CBANK
	.align		4
        /*0094*/ 	.byte	0x04, 0x0a
        /*0096*/ 	.short	(.L_35 - .L_34)
	.align		4
.L_34:
        /*0098*/ 	.word	index@(.nv.constant0.rocr_many_series_one_param_f32)
        /*009c*/ 	.short	0x0380
        /*009e*/ 	.short	0x0028


	//----- nvinfo : EIATTR_SW_WAR
	.align		4
.L_35:
        /*00a0*/ 	.byte	0x04, 0x36
        /*00a2*/ 	.short	(.L_37 - .L_36)
.L_36:
        /*00a4*/ 	.word	0x00000008
.L_37:


//--------------------- .nv.info.rocr_batch_f32   --------------------------
	.section	.nv.info.rocr_batch_f32,"",@"SHT_CUDA_INFO"
	.sectionflags	@""
	.align	4


	//----- nvinfo : EIATTR_CUDA_API_VERSION
	.align		4
        /*0000*/ 	.byte	0x04, 0x37
        /*0002*/ 	.short	(.L_39 - .L_38)
.L_38:
        /*0004*/ 	.word	0x00000082


	//----- nvinfo : EIATTR_KPARAM_INFO
	.align		4
.L_39:
        /*0008*/ 	.byte	0x04, 0x17
        /*000a*/ 	.short	(.L_41 - .L_40)
.L_40:
        /*000c*/ 	.word	0x00000000
        /*0010*/ 	.short	0x0006
        /*0012*/ 	.short	0x0028
        /*0014*/ 	.byte	0x00, 0xf5, 0x21, 0x00


	//----- nvinfo : EIATTR_KPARAM_INFO
	.align		4
.L_41:
        /*0018*/ 	.byte	0x04, 0x17
        /*001a*/ 	.short	(.L_43 - .L_42)
.L_42:
        /*001c*/ 	.word	0x00000000
        /*0020*/ 	.short	0x0005
        /*0022*/ 	.short	0x0020
        /*0024*/ 	.byte	0x00, 0xf0, 0x11, 0x00


	//----- nvinfo : EIATTR_KPARAM_INFO
	.align		4
.L_43:
        /*0028*/ 	.byte	0x04, 0x17
        /*002a*/ 	.short	(.L_45 - .L_44)
.L_44:
        /*002c*/ 	.word	0x00000000
        /*0030*/ 	.short	0x0004
        /*0032*/ 	.short	0x0018
        /*0034*/ 	.byte	0x00, 0xf5, 0x21, 0x00


	//----- nvinfo : EIATTR_KPARAM_INFO
	.align		4
.L_45:
        /*0038*/ 	.byte	0x04, 0x17
        /*003a*/ 	.short	(.L_47 - .L_46)
.L_46:
        /*003c*/ 	.word	0x00000000
        /*0040*/ 	.short	0x0003
        /*0042*/ 	.short	0x0014
        /*0044*/ 	.byte	0x00, 0xf0, 0x11, 0x00


	//----- nvinfo : EIATTR_KPARAM_INFO
	.align		4
.L_47:
        /*0048*/ 	.byte	0x04, 0x17
        /*004a*/ 	.short	(.L_49 - .L_48)
.L_48:
        /*004c*/ 	.word	0x00000000
        /*0050*/ 	.short	0x0002
        /*0052*/ 	.short	0x0010
        /*0054*/ 	.byte	0x00, 0xf0, 0x11, 0x00


	//----- nvinfo : EIATTR_KPARAM_INFO
	.align		4
.L_49:
        /*0058*/ 	.byte	0x04, 0x17
        /*005a*/ 	.short	(.L_51 - .L_50)
.L_50:
        /*005c*/ 	.word	0x00000000
        /*0060*/ 	.short	0x0001
        /*0062*/ 	.short	0x0008
        /*0064*/ 	.byte	0x00, 0xf5, 0x21, 0x00


	//----- nvinfo : EIATTR_KPARAM_INFO
	.align		4
.L_51:
        /*0068*/ 	.byte	0x04, 0x17
        /*006a*/ 	.short	(.L_53 - .L_52)
.L_52:
        /*006c*/ 	.word	0x00000000
        /*0070*/ 	.short	0x0000
        /*0072*/ 	.short	0x0000
        /*0074*/ 	.byte	0x00, 0xf5, 0x21, 0x00


	//----- nvinfo : EIATTR_SPARSE_MMA_MASK
	.align		4
.L_53:
        /*0078*/ 	.byte	0x03, 0x50
        /*007a*/ 	.short	0x0000


	//----- nvinfo : EIATTR_MAXREG_COUNT
	.align		4
        /*007c*/ 	.byte	0x03, 0x1b
        /*007e*/ 	.short	0x00ff


	//----- nvinfo : EIATTR_MERCURY_ISA_VERSION
	.align		4
        /*0080*/ 	.byte	0x03, 0x5f
        /*0082*/ 	.short	0x0101


	//----- nvinfo : EIATTR_VRC_CTA_INIT_COUNT
	.align		4
        /*0084*/ 	.byte	0x02, 0x4a
	.zero		1
	.zero		1


	//----- nvinfo : EIATTR_EXIT_INSTR_OFFSETS
	.align		4
        /*0088*/ 	.byte	0x04, 0x1c
        /*008a*/ 	.short	(.L_55 - .L_54)


	//   ....[0]....
.L_54:
        /*008c*/ 	.word	0x00000040


	//   ....[1]....
        /*0090*/ 	.word	0x000000a0


	//   ....[2]....
        /*0094*/ 	.word	0x00000130


	//   ....[3]....
        /*0098*/ 	.word	0x000003e0


	//   ....[4]....
        /*009c*/ 	.word	0x000007f0


	//   ....[5]....
        /*00a0*/ 	.word	0x00000cb0


	//----- nvinfo : EIATTR_CRS_STACK_SIZE
	.align		4
.L_55:
        /*00a4*/ 	.byte	0x04, 0x1e
        /*00a6*/ 	.short	(.L_57 - .L_56)
.L_56:
        /*00a8*/ 	.word	0x00000000


	//----- nvinfo : EIATTR_CBANK_PARAM_SIZE
	.align		4
.L_57:
        /*00ac*/ 	.byte	0x03, 0x19
        /*00ae*/ 	.short	0x0030


	//----- nvinfo : EIATTR_PARAM_CBANK
	.align		4
        /*00b0*/ 	.byte	0x04, 0x0a
        /*00b2*/ 	.short	(.L_59 - .L_58)
	.align		4
.L_58:
        /*00b4*/ 	.word	index@(.nv.constant0.rocr_batch_f32)
        /*00b8*/ 	.short	0x0380
        /*00ba*/ 	.short	0x0030


	//----- nvinfo : EIATTR_SW_WAR
	.align		4
.L_59:
        /*00bc*/ 	.byte	0x04, 0x36
        /*00be*/ 	.short	(.L_61 - .L_60)
.L_60:
        /*00c0*/ 	.word	0x00000008
.L_61:


//--------------------- .nv.callgraph             --------------------------
	.section	.nv.callgraph,"",@"SHT_CUDA_CALLGRAPH"
	.align	4
	.sectionentsize	8
	.align		4
        /*0000*/ 	.word	0x00000000
	.align		4
        /*0004*/ 	.word	0xffffffff
	.align		4
        /*0008*/ 	.word	0x00000000
	.align		4
        /*000c*/ 	.word	0xfffffffe
	.align		4
        /*0010*/ 	.word	0x00000000
	.align		4
        /*0014*/ 	.word	0xfffffffd
	.align		4
        /*0018*/ 	.word	0x00000000
	.align		4
        /*001c*/ 	.word	0xfffffffc


//--------------------- .text.rocr_many_series_one_param_f32 --------------------------
	.section	.text.rocr_many_series_one_param_f32,"ax",@progbits
	.align	128
        .global         rocr_many_series_one_param_f32
        .type           rocr_many_series_one_param_f32,@function
        .size           rocr_many_series_one_param_f32,(.L_x_48 - rocr_many_series_one_param_f32)
        .other          rocr_many_series_one_param_f32,@"STO_CUDA_ENTRY STV_DEFAULT"
rocr_many_series_one_param_f32:
.text.rocr_many_series_one_param_f32:
[----:B------:R-:W-:Y:S01]  /*0000*/  LDC R1, c[0x0][0x37c] ;  /* 0x0000df00ff017b82 */ /* 0x000fe20000000800 */
[----:B------:R-:W0:Y:S07]  /*0010*/  S2R R2, SR_CTAID.Y ;  /* 0x0000000000027919 */ /* 0x000e2e0000002600 */
[----:B------:R-:W0:Y:S02]  /*0020*/  LDC.64 R8, c[0x0][0x388] ;  /* 0x0000e200ff087b82 */ /* 0x000e240000000a00 */
[----:B0-----:R-:W-:-:S04]  /*0030*/  ISETP.GE.AND P0, PT, R2, R9, PT ;  /* 0x000000090200720c */ /* 0x001fc80003f06270 */
[----:B------:R-:W-:-:S13]  /*0040*/  ISETP.LT.OR P0, PT, R8, 0x1, P0 ;  /* 0x000000010800780c */ /* 0x000fda0000701670 */
[----:B------:R-:W-:Y:S05]  /*0050*/  @P0 EXIT ;  /* 0x000000000000094d */ /* 0x000fea0003800000 */
[----:B------:R-:W0:Y:S01]  /*0060*/  S2R R11, SR_TID.X ;  /* 0x00000000000b7919 */ /* 0x000e220000002100 */
[----:B------:R-:W0:Y:S01]  /*0070*/  S2UR UR4, SR_CTAID.X ;  /* 0x00000000000479c3 */ /* 0x000e220000002500 */
[----:B------:R-:W1:Y:S07]  /*0080*/  LDCU UR5, c[0x0][0x390] ;  /* 0x00007200ff0577ac */ /* 0x000e6e0008000800 */
[----:B------:R-:W0:Y:S02]  /*0090*/  LDC R10, c[0x0][0x360] ;  /* 0x0000d800ff0a7b82 */ /* 0x000e240000000800 */
[----:B0-----:R-:W-:-:S05]  /*00a0*/  IMAD R11, R10, UR4, R11 ;  /* 0x000000040a0b7c24 */ /* 0x001fca000f8e020b */
[----:B-1----:R-:W-:-:S13]  /*00b0*/  ISETP.GE.AND P0, PT, R11, UR5, PT ;  /* 0x000000050b007c0c */ /* 0x002fda000bf06270 */
[----:B------:R-:W-:Y:S05]  /*00c0*/  @P0 EXIT ;  /* 0x000000000000094d */ /* 0x000fea0003800000 */
[----:B------:R-:W0:Y:S01]  /*00d0*/  LDC.64 R12, c[0x0][0x398] ;  /* 0x0000e600ff0c7b82 */ /* 0x000e220000000a00 */
[----:B------:R-:W1:Y:S01]  /*00e0*/  LDCU.64 UR4, c[0x0][0x358] ;  /* 0x00006b00ff0477ac */ /* 0x000e620008000a00 */
[----:B------:R-:W2:Y:S06]  /*00f0*/  LDCU UR6, c[0x0][0x370] ;  /* 0x00006e00ff0677ac */ /* 0x000eac0008000800 */
[----:B------:R-:W3:Y:S01]  /*0100*/  LDC R9, c[0x0][0x38c] ;  /* 0x0000e300ff097b82 */ /* 0x000ee20000000800 */
[----:B------:R-:W4:Y:S01]  /*0110*/  LDCU UR8, c[0x0][0x390] ;  /* 0x00007200ff0877ac */ /* 0x000f220008000800 */
[----:B------:R-:W0:Y:S06]  /*0120*/  LDCU UR7, c[0x0][0x388] ;  /* 0x00007100ff0777ac */ /* 0x000e2c0008000800 */
[----:B------:R-:W3:Y:S01]  /*0130*/  LDC.64 R6, c[0x0][0x380] ;  /* 0x0000e000ff067b82 */ /* 0x000ee20000000a00 */
[----:B0-----:R-:W-:-:S07]  /*0140*/  IMAD.WIDE.U32 R12, R2, 0x4, R12 ;  /* 0x00000004020c7825 */ /* 0x001fce00078e000c */
[----:B------:R-:W0:Y:S01]  /*0150*/  LDC.64 R4, c[0x0][0x3a0] ;  /* 0x0000e800ff047b82 */ /* 0x000e220000000a00 */
[----:B-1----:R-:W5:Y:S01]  /*0160*/  LDG.E.CONSTANT R13, desc[UR4][R12.64] ;  /* 0x000000040c0d7981 */ /* 0x002f62000c1e9900 */
[----:B--2---:R-:W-:Y:S02]  /*0170*/  IMAD R10, R10, UR6, RZ ;  /* 0x000000060a0a7c24 */ /* 0x004fe4000f8e02ff */
[----:B0--345:R-:W-:-:S07]  /*0180*/  IMAD.IADD R8, R13, 0x1, R8 ;  /* 0x000000010d087824 */ /* 0x039fce00078e0208 */
.L_x_4:
[C---:B------:R-:W-:Y:S01]  /*0190*/  ISETP.GE.AND P0, PT, R11.reuse, R8, PT ;  /* 0x000000080b00720c */ /* 0x040fe20003f06270 */
[----:B--2---:R-:W-:Y:S01]  /*01a0*/  IMAD R13, R11, R9, R2 ;  /* 0x000000090b0d7224 */ /* 0x004fe200078e0202 */
[----:B------:R-:W-:Y:S11]  /*01b0*/  BSSY.RECONVERGENT B0, `(.L_x_0) ;  /* 0x0000021000007945 */ /* 0x000ff60003800200 */
[----:B0-----:R-:W0:Y:S01]  /*01c0*/  @!P0 LDC.64 R14, c[0x0][0x3a0] ;  /* 0x0000e800ff0e8b82 */ /* 0x001e220000000a00 */
[----:B------:R-:W-:-:S02]  /*01d0*/  @!P0 IMAD.MOV.U32 R3, RZ, RZ, 0x7fffffff ;  /* 0x7fffffffff038424 */ /* 0x000fc400078e00ff */
[----:B0-----:R-:W-:-:S05]  /*01e0*/  @!P0 IMAD.WIDE R14, R13, 0x4, R14 ;  /* 0x000000040d0e8825 */ /* 0x001fca00078e020e */
[----:B------:R0:W-:Y:S01]  /*01f0*/  @!P0 STG.E desc[UR4][R14.64], R3 ;  /* 0x000000030e008986 */ /* 0x0001e2000c101904 */
[----:B-1----:R-:W-:Y:S05]  /*0200*/  @!P0 BRA `(.L_x_1) ;  /* 0x00000000006c8947 */ /* 0x002fea0003800000 */
[----:B------:R-:W-:-:S04]  /*0210*/  VIADD R0, R11, -UR7 ;  /* 0x800000070b007c36 */ /* 0x000fc80008000000 */
[----:B0-----:R-:W-:-:S04]  /*0220*/  IMAD R15, R0, R9, R2 ;  /* 0x00000009000f7224 */ /* 0x001fc800078e0202 */
[----:B------:R-:W-:-:S05]  /*0230*/  IMAD.WIDE R14, R15, 0x4, R6 ;  /* 0x000000040f0e7825 */ /* 0x000fca00078e0206 */
[----:B------:R-:W2:Y:S02]  /*0240*/  LDG.E.CONSTANT R3, desc[UR4][R14.64] ;  /* 0x000000040e037981 */ /* 0x000ea4000c1e9900 */
[----:B--2---:R-:W-:-:S04]  /*0250*/  FSETP.NAN.AND P0, PT, |R3|, |R3|, PT ;  /* 0x400000030300720b */ /* 0x004fc80003f08200 */
[----:B------:R-:W-:-:S13]  /*0260*/  FSETP.NEU.AND P0, PT, R3, RZ, !P0 ;  /* 0x000000ff0300720b */ /* 0x000fda000470d000 */
[----:B------:R-:W0:Y:S02]  /*0270*/  @!P0 LDC.64 R16, c[0x0][0x3a0] ;  /* 0x0000e800ff108b82 */ /* 0x000e240000000a00 */
[----:B0-----:R-:W-:-:S05]  /*0280*/  @!P0 IMAD.WIDE R16, R13, 0x4, R16 ;  /* 0x000000040d108825 */ /* 0x001fca00078e0210 */
[----:B------:R1:W-:Y:S01]  /*0290*/  @!P0 STG.E desc[UR4][R16.64], RZ ;  /* 0x000000ff10008986 */ /* 0x0003e2000c101904 */
[----:B------:R-:W-:Y:S05]  /*02a0*/  @!P0 BRA `(.L_x_1) ;  /* 0x0000000000448947 */ /* 0x000fea0003800000 */
[----:B------:R-:W-:-:S05]  /*02b0*/  IMAD.WIDE R14, R13, 0x4, R6 ;  /* 0x000000040d0e7825 */ /* 0x000fca00078e0206 */
[----:B------:R-:W2:Y:S01]  /*02c0*/  LDG.E.CONSTANT R0, desc[UR4][R14.64] ;  /* 0x000000040e007981 */ /* 0x000ea2000c1e9900 */
[----:B------:R-:W1:Y:S01]  /*02d0*/  MUFU.RCP R12, R3 ;  /* 0x00000003000c7308 */ /* 0x000e620000001000 */
[----:B------:R-:W-:Y:S01]  /*02e0*/  BSSY.RECONVERGENT B1, `(.L_x_2) ;  /* 0x000000b000017945 */ /* 0x000fe20003800200 */
[----:B-1----:R-:W-:-:S04]  /*02f0*/  FFMA R17, -R3, R12, 1 ;  /* 0x3f80000003117423 */ /* 0x002fc8000000010c */
[----:B------:R-:W-:Y:S02]  /*0300*/  FFMA R17, R12, R17, R12 ;  /* 0x000000110c117223 */ /* 0x000fe4000000000c */
[----:B--2---:R-:W0:Y:S02]  /*0310*/  FCHK P0, R0, R3 ;  /* 0x0000000300007302 */ /* 0x004e240000000000 */
[----:B------:R-:W-:-:S04]  /*0320*/  FFMA R12, R0, R17, RZ ;  /* 0x00000011000c7223 */ /* 0x000fc800000000ff */
[----:B------:R-:W-:-:S04]  /*0330*/  FFMA R16, -R3, R12, R0 ;  /* 0x0000000c03107223 */ /* 0x000fc80000000100 */
[----:B------:R-:W-:Y:S01]  /*0340*/  FFMA R17, R17, R16, R12 ;  /* 0x0000001011117223 */ /* 0x000fe2000000000c */
[----:B0-----:R-:W-:Y:S06]  /*0350*/  @!P0 BRA `(.L_x_3) ;  /* 0x00000000000c8947 */ /* 0x001fec0003800000 */
[----:B------:R-:W-:-:S07]  /*0360*/  MOV R12, 0x380 ;  /* 0x00000380000c7802 */ /* 0x000fce0000000f00 */
[----:B------:R-:W-:Y:S05]  /*0370*/  CALL.REL.NOINC `($__internal_0_$__cuda_sm3x_div_rn_noftz_f32_slowpath) ;  /* 0x0000000000247944 */ /* 0x000fea0003c00000 */
[----:B------:R-:W-:-:S07]  /*0380*/  IMAD.MOV.U32 R17, RZ, RZ, R0 ;  /* 0x000000ffff117224 */ /* 0x000fce00078e0000 */
.L_x_3:
[----:B------:R-:W-:Y:S05]  /*0390*/  BSYNC.RECONVERGENT B1 ;  /* 0x0000000000017941 */ /* 0x000fea0003800200 */
.L_x_2:
[----:B------:R-:W-:-:S05]  /*03a0*/  IMAD.WIDE R12, R13, 0x4, R4 ;  /* 0x000000040d0c7825 */ /* 0x000fca00078e0204 */
[----:B------:R2:W-:Y:S02]  /*03b0*/  STG.E desc[UR4][R12.64], R17 ;  /* 0x000000110c007986 */ /* 0x0005e4000c101904 */
.L_x_1:
[----:B------:R-:W-:Y:S05]  /*03c0*/  BSYNC.RECONVERGENT B0 ;  /* 0x0000000000007941 */ /* 0x000fea0003800200 */
.L_x_0:
[----:B------:R-:W-:-:S05]  /*03d0*/  IMAD.IADD R11, R10, 0x1, R11 ;  /* 0x000000010a0b7824 */ /* 0x000fca00078e020b */
[----:B------:R-:W-:-:S13]  /*03e0*/  ISETP.GE.AND P0, PT, R11, UR8, PT ;  /* 0x000000080b007c0c */ /* 0x000fda000bf06270 */
[----:B------:R-:W-:Y:S05]  /*03f0*/  @!P0 BRA `(.L_x_4) ;  /* 0xfffffffc00648947 */ /* 0x000fea000383ffff */
[----:B------:R-:W-:Y:S05]  /*0400*/  EXIT ;  /* 0x000000000000794d */ /* 0x000fea0003800000 */
        .weak           $__internal_0_$__cuda_sm3x_div_rn_noftz_f32_slowpath
        .type           $__internal_0_$__cuda_sm3x_div_rn_noftz_f32_slowpath,@function
        .size           $__internal_0_$__cuda_sm3x_div_rn_noftz_f32_slowpath,(.L_x_48 - $__internal_0_$__cuda_sm3x_div_rn_noftz_f32_slowpath)
$__internal_0_$__cuda_sm3x_div_rn_noftz_f32_slowpath:
[--C-:B------:R-:W-:Y:S01]  /*0410*/  SHF.R.U32.HI R14, RZ, 0x17, R3.reuse ;  /* 0x00000017ff0e7819 */ /* 0x100fe20000011603 */
[----:B------:R-:W-:Y:S01]  /*0420*/  BSSY.RECONVERGENT B2, `(.L_x_5) ;  /* 0x0000064000027945 */ /* 0x000fe20003800200 */
[--C-:B------:R-:W-:Y:S01]  /*0430*/  SHF.R.U32.HI R15, RZ, 0x17, R0.reuse ;  /* 0x00000017ff0f7819 */ /* 0x100fe20000011600 */
[----:B------:R-:W-:Y:S01]  /*0440*/  IMAD.MOV.U32 R16, RZ, RZ, R0 ;  /* 0x000000ffff107224 */ /* 0x000fe200078e0000 */
[----:B------:R-:W-:Y:S01]  /*0450*/  LOP3.LUT R14, R14, 0xff, RZ, 0xc0, !PT ;  /* 0x000000ff0e0e7812 */ /* 0x000fe200078ec0ff */
[----:B------:R-:W-:Y:S01]  /*0460*/  IMAD.MOV.U32 R17, RZ, RZ, R3 ;  /* 0x000000ffff117224 */ /* 0x000fe200078e0003 */
[----:B------:R-:W-:-:S03]  /*0470*/  LOP3.LUT R20, R15, 0xff, RZ, 0xc0, !PT ;  /* 0x000000ff0f147812 */ /* 0x000fc600078ec0ff */
[----:B------:R-:W-:Y:S02]  /*0480*/  VIADD R19, R14, 0xffffffff ;  /* 0xffffffff0e137836 */ /* 0x000fe40000000000 */
[----:B------:R-:W-:-:S03]  /*0490*/  VIADD R18, R20, 0xffffffff ;  /* 0xffffffff14127836 */ /* 0x000fc60000000000 */
[----:B------:R-:W-:-:S04]  /*04a0*/  ISETP.GT.U32.AND P0, PT, R19, 0xfd, PT ;  /* 0x000000fd1300780c */ /* 0x000fc80003f04070 */
[----:B------:R-:W-:-:S13]  /*04b0*/  ISETP.GT.U32.OR P0, PT, R18, 0xfd, P0 ;  /* 0x000000fd1200780c */ /* 0x000fda0000704470 */
[----:B------:R-:W-:Y:S01]  /*04c0*/  @!P0 IMAD.MOV.U32 R15, RZ, RZ, RZ ;  /* 0x000000ffff0f8224 */ /* 0x000fe200078e00ff */
[----:B------:R-:W-:Y:S06]  /*04d0*/  @!P0 BRA `(.L_x_6) ;  /* 0x00000000005c8947 */ /* 0x000fec0003800000 */
[----:B------:R-:W-:Y:S02]  /*04e0*/  FSETP.GTU.FTZ.AND P0, PT, |R0|, +INF , PT ;  /* 0x7f8000000000780b */ /* 0x000fe40003f1c200 */
[----:B------:R-:W-:-:S04]  /*04f0*/  FSETP.GTU.FTZ.AND P1, PT, |R3|, +INF , PT ;  /* 0x7f8000000300780b */ /* 0x000fc80003f3c200 */
[----:B------:R-:W-:-:S13]  /*0500*/  PLOP3.LUT P0, PT, P0, P1, PT, 0xf8, 0x8f ;  /* 0x00000000008f781c */ /* 0x000fda0000703f70 */
[----:B------:R-:W-:Y:S05]  /*0510*/  @P0 BRA `(.L_x_7) ;  /* 0x00000004004c0947 */ /* 0x000fea0003800000 */
[----:B------:R-:W-:-:S13]  /*0520*/  LOP3.LUT P0, RZ, R17, 0x7fffffff, R16, 0xc8, !PT ;  /* 0x7fffffff11ff7812 */ /* 0x000fda000780c810 */
[----:B------:R-:W-:Y:S05]  /*0530*/  @!P0 BRA `(.L_x_8) ;  /* 0x00000004003c8947 */ /* 0x000fea0003800000 */
[C---:B------:R-:W-:Y:S02]  /*0540*/  FSETP.NEU.FTZ.AND P2, PT, |R0|.reuse, +INF , PT ;  /* 0x7f8000000000780b */ /* 0x040fe40003f5d200 */
[----:B------:R-:W-:Y:S02]  /*0550*/  FSETP.NEU.FTZ.AND P1, PT, |R3|, +INF , PT ;  /* 0x7f8000000300780b */ /* 0x000fe40003f3d200 */
[----:B------:R-:W-:-:S11]  /*0560*/  FSETP.NEU.FTZ.AND P0, PT, |R0|, +INF , PT ;  /* 0x7f8000000000780b */ /* 0x000fd60003f1d200 */
[----:B------:R-:W-:Y:S05]  /*0570*/  @!P1 BRA !P2, `(.L_x_8) ;  /* 0x00000004002c9947 */ /* 0x000fea0005000000 */
[----:B------:R-:W-:-:S04]  /*0580*/  LOP3.LUT P2, RZ, R16, 0x7fffffff, RZ, 0xc0, !PT ;  /* 0x7fffffff10ff7812 */ /* 0x000fc8000784c0ff */
[----:B------:R-:W-:-:S13]  /*0590*/  PLOP3.LUT P1, PT, P1, P2, PT, 0x2f, 0xf2 ;  /* 0x0000000000f2781c */ /* 0x000fda0000f24577 */
[----:B------:R-:W-:Y:S05]  /*05a0*/  @P1 BRA `(.L_x_9) ;  /* 0x0000000400181947 */ /* 0x000fea0003800000 */
[----:B------:R-:W-:-:S04]  /*05b0*/  LOP3.LUT P1, RZ, R17, 0x7fffffff, RZ, 0xc0, !PT ;  /* 0x7fffffff11ff7812 */ /* 0x000fc8000782c0ff */
[----:B------:R-:W-:-:S13]  /*05c0*/  PLOP3.LUT P0, PT, P0, P1, PT, 0x2f, 0xf2 ;  /* 0x0000000000f2781c */ /* 0x000fda0000702577 */
[----:B------:R-:W-:Y:S05]  /*05d0*/  @P0 BRA `(.L_x_10) ;  /* 0x0000000400000947 */ /* 0x000fea0003800000 */
[----:B------:R-:W-:Y:S02]  /*05e0*/  ISETP.GE.AND P0, PT, R18, RZ, PT ;  /* 0x000000ff1200720c */ /* 0x000fe40003f06270 */
[----:B------:R-:W-:-:S11]  /*05f0*/  ISETP.GE.AND P1, PT, R19, RZ, PT ;  /* 0x000000ff1300720c */ /* 0x000fd60003f26270 */
[----:B------:R-:W-:Y:S02]  /*0600*/  @P0 IMAD.MOV.U32 R15, RZ, RZ, RZ ;  /* 0x000000ffff0f0224 */ /* 0x000fe400078e00ff */
[----:B------:R-:W-:Y:S01]  /*0610*/  @!P0 FFMA R16, R0, 1.84467440737095516160e+19, RZ ;  /* 0x5f80000000108823 */ /* 0x000fe200000000ff */
[----:B------:R-:W-:Y:S02]  /*0620*/  @!P0 IMAD.MOV.U32 R15, RZ, RZ, -0x40 ;  /* 0xffffffc0ff0f8424 */ /* 0x000fe400078e00ff */
[----:B------:R-:W-:Y:S02]  /*0630*/  @!P1 FFMA R17, R3, 1.84467440737095516160e+19, RZ ;  /* 0x5f80000003119823 */ /* 0x000fe400000000ff */
[----:B------:R-:W-:-:S07]  /*0640*/  @!P1 VIADD R15, R15, 0x40 ;  /* 0x000000400f0f9836 */ /* 0x000fce0000000000 */
.L_x_6:
[----:B------:R-:W-:Y:S01]  /*0650*/  LEA R0, R14, 0xc0800000, 0x17 ;  /* 0xc08000000e007811 */ /* 0x000fe200078eb8ff */
[----:B------:R-:W-:Y:S04]  /*0660*/  BSSY.RECONVERGENT B3, `(.L_x_11) ;  /* 0x0000036000037945 */ /* 0x000fe80003800200 */
[----:B------:R-:W-:Y:S02]  /*0670*/  IMAD.IADD R18, R17, 0x1, -R0 ;  /* 0x0000000111127824 */ /* 0x000fe400078e0a00 */
[----:B------:R-:W-:Y:S02]  /*0680*/  VIADD R17, R20, 0xffffff81 ;  /* 0xffffff8114117836 */ /* 0x000fe40000000000 */
[----:B------:R-:W0:Y:S01]  /*0690*/  MUFU.RCP R3, R18 ;  /* 0x0000001200037308 */ /* 0x000e220000001000 */
[----:B------:R-:W-:Y:S01]  /*06a0*/  FADD.FTZ R19, -R18, -RZ ;  /* 0x800000ff12137221 */ /* 0x000fe20000010100 */
[----:B------:R-:W-:-:S03]  /*06b0*/  IMAD R0, R17, -0x800000, R16 ;  /* 0xff80000011007824 */ /* 0x000fc600078e0210 */
[----:B0-----:R-:W-:-:S04]  /*06c0*/  FFMA R20, R3, R19, 1 ;  /* 0x3f80000003147423 */ /* 0x001fc80000000013 */
[----:B------:R-:W-:-:S04]  /*06d0*/  FFMA R3, R3, R20, R3 ;  /* 0x0000001403037223 */ /* 0x000fc80000000003 */
[----:B------:R-:W-:-:S04]  /*06e0*/  FFMA R16, R0, R3, RZ ;  /* 0x0000000300107223 */ /* 0x000fc800000000ff */
[----:B------:R-:W-:-:S04]  /*06f0*/  FFMA R20, R19, R16, R0 ;  /* 0x0000001013147223 */ /* 0x000fc80000000000 */
[----:B------:R-:W-:Y:S01]  /*0700*/  FFMA R20, R3, R20, R16 ;  /* 0x0000001403147223 */ /* 0x000fe20000000010 */
[----:B------:R-:W-:-:S03]  /*0710*/  IADD3 R16, PT, PT, R17, 0x7f, -R14 ;  /* 0x0000007f11107810 */ /* 0x000fc60007ffe80e */
[----:B------:R-:W-:Y:S02]  /*0720*/  FFMA R19, R19, R20, R0 ;  /* 0x0000001413137223 */ /* 0x000fe40000000000 */
[----:B------:R-:W-:Y:S02]  /*0730*/  IMAD.IADD R15, R16, 0x1, R15 ;  /* 0x00000001100f7824 */ /* 0x000fe400078e020f */
[----:B------:R-:W-:-:S05]  /*0740*/  FFMA R0, R3, R19, R20 ;  /* 0x0000001303007223 */ /* 0x000fca0000000014 */
[----:B------:R-:W-:-:S04]  /*0750*/  SHF.R.U32.HI R14, RZ, 0x17, R0 ;  /* 0x00000017ff0e7819 */ /* 0x000fc80000011600 */
[----:B------:R-:W-:-:S05]  /*0760*/  LOP3.LUT R14, R14, 0xff, RZ, 0xc0, !PT ;  /* 0x000000ff0e0e7812 */ /* 0x000fca00078ec0ff */
[----:B------:R-:W-:-:S04]  /*0770*/  IMAD.IADD R17, R14, 0x1, R15 ;  /* 0x000000010e117824 */ /* 0x000fc800078e020f */
[----:B------:R-:W-:-:S05]  /*0780*/  VIADD R14, R17, 0xffffffff ;  /* 0xffffffff110e7836 */ /* 0x000fca0000000000 */
[----:B------:R-:W-:-:S13]  /*0790*/  ISETP.GE.U32.AND P0, PT, R14, 0xfe, PT ;  /* 0x000000fe0e00780c */ /* 0x000fda0003f06070 */
[----:B------:R-:W-:Y:S05]  /*07a0*/  @!P0 BRA `(.L_x_12) ;  /* 0x0000000000808947 */ /* 0x000fea0003800000 */
[----:B------:R-:W-:-:S13]  /*07b0*/  ISETP.GT.AND P0, PT, R17, 0xfe, PT ;  /* 0x000000fe1100780c */ /* 0x000fda0003f04270 */
[----:B------:R-:W-:Y:S05]  /*07c0*/  @P0 BRA `(.L_x_13) ;  /* 0x00000000006c0947 */ /* 0x000fea0003800000 */
[----:B------:R-:W-:-:S13]  /*07d0*/  ISETP.GE.AND P0, PT, R17, 0x1, PT ;  /* 0x000000011100780c */ /* 0x000fda0003f06270 */
[----:B------:R-:W-:Y:S05]  /*07e0*/  @P0 BRA `(.L_x_14) ;  /* 0x0000000000740947 */ /* 0x000fea0003800000 */
[----:B------:R-:W-:Y:S02]  /*07f0*/  ISETP.GE.AND P0, PT, R17, -0x18, PT ;  /* 0xffffffe81100780c */ /* 0x000fe40003f06270 */
[----:B------:R-:W-:-:S11]  /*0800*/  LOP3.LUT R0, R0, 0x80000000, RZ, 0xc0, !PT ;  /* 0x8000000000007812 */ /* 0x000fd600078ec0ff */
[----:B------:R-:W-:Y:S05]  /*0810*/  @!P0 BRA `(.L_x_14) ;  /* 0x0000000000688947 */ /* 0x000fea0003800000 */
[-CC-:B------:R-:W-:Y:S01]  /*0820*/  FFMA.RZ R14, R3, R19.reuse, R20.reuse ;  /* 0x00000013030e7223 */ /* 0x180fe2000000c014 */
[C---:B------:R-:W-:Y:S01]  /*0830*/  VIADD R16, R17.reuse, 0x20 ;  /* 0x0000002011107836 */ /* 0x040fe20000000000 */
[C---:B------:R-:W-:Y:S02]  /*0840*/  ISETP.NE.AND P2, PT, R17.reuse, RZ, PT ;  /* 0x000000ff1100720c */ /* 0x040fe40003f45270 */
[----:B------:R-:W-:Y:S01]  /*0850*/  ISETP.NE.AND P1, PT, R17, RZ, PT ;  /* 0x000000ff1100720c */ /* 0x000fe20003f25270 */
[----:B------:R-:W-:Y:S01]  /*0860*/  IMAD.MOV R17, RZ, RZ, -R17 ;  /* 0x000000ffff117224 */ /* 0x000fe200078e0a11 */
[----:B------:R-:W-:Y:S01]  /*0870*/  LOP3.LUT R15, R14, 0x7fffff, RZ, 0xc0, !PT ;  /* 0x007fffff0e0f7812 */ /* 0x000fe200078ec0ff */
[CCC-:B------:R-:W-:Y:S01]  /*0880*/  FFMA.RP R14, R3.reuse, R19.reuse, R20.reuse ;  /* 0x00000013030e7223 */ /* 0x1c0fe20000008014 */
[----:B------:R-:W-:Y:S02]  /*0890*/  FFMA.RM R3, R3, R19, R20 ;  /* 0x0000001303037223 */ /* 0x000fe40000004014 */
[----:B------:R-:W-:-:S03]  /*08a0*/  LOP3.LUT R15, R15, 0x800000, RZ, 0xfc, !PT ;  /* 0x008000000f0f7812 */ /* 0x000fc600078efcff */
[----:B------:R-:W-:Y:S02]  /*08b0*/  FSETP.NEU.FTZ.AND P0, PT, R14, R3, PT ;  /* 0x000000030e00720b */ /* 0x000fe40003f1d000 */
[----:B------:R-:W-:Y:S02]  /*08c0*/  SHF.L.U32 R16, R15, R16, RZ ;  /* 0x000000100f107219 */ /* 0x000fe400000006ff */
[----:B------:R-:W-:Y:S02]  /*08d0*/  SEL R14, R17, RZ, P2 ;  /* 0x000000ff110e7207 */ /* 0x000fe40001000000 */
[----:B------:R-:W-:Y:S02]  /*08e0*/  ISETP.NE.AND P1, PT, R16, RZ, P1 ;  /* 0x000000ff1000720c */ /* 0x000fe40000f25270 */
[----:B------:R-:W-:Y:S02]  /*08f0*/  SHF.R.U32.HI R14, RZ, R14, R15 ;  /* 0x0000000eff0e7219 */ /* 0x000fe4000001160f */
[----:B------:R-:W-:-:S02]  /*0900*/  PLOP3.LUT P0, PT, P0, P1, PT, 0xf8, 0x8f ;  /* 0x00000000008f781c */ /* 0x000fc40000703f70 */
[----:B------:R-:W-:Y:S02]  /*0910*/  SHF.R.U32.HI R16, RZ, 0x1, R14 ;  /* 0x00000001ff107819 */ /* 0x000fe4000001160e */
[----:B------:R-:W-:-:S04]  /*0920*/  SEL R3, RZ, 0x1, !P0 ;  /* 0x00000001ff037807 */ /* 0x000fc80004000000 */
[----:B------:R-:W-:-:S04]  /*0930*/  LOP3.LUT R3, R3, 0x1, R16, 0xf8, !PT ;  /* 0x0000000103037812 */ /* 0x000fc800078ef810 */
[----:B------:R-:W-:-:S05]  /*0940*/  LOP3.LUT R3, R3, R14, RZ, 0xc0, !PT ;  /* 0x0000000e03037212 */ /* 0x000fca00078ec0ff */
[----:B------:R-:W-:-:S05]  /*0950*/  IMAD.IADD R3, R16, 0x1, R3 ;  /* 0x0000000110037824 */ /* 0x000fca00078e0203 */
[----:B------:R-:W-:Y:S01]  /*0960*/  LOP3.LUT R0, R3, R0, RZ, 0xfc, !PT ;  /* 0x0000000003007212 */ /* 0x000fe200078efcff */
[----:B------:R-:W-:Y:S06]  /*0970*/  BRA `(.L_x_14) ;  /* 0x0000000000107947 */ /* 0x000fec0003800000 */
.L_x_13:
[----:B------:R-:W-:-:S04]  /*0980*/  LOP3.LUT R0, R0, 0x80000000, RZ, 0xc0, !PT ;  /* 0x8000000000007812 */ /* 0x000fc800078ec0ff */
[----:B------:R-:W-:Y:S01]  /*0990*/  LOP3.LUT R0, R0, 0x7f800000, RZ, 0xfc, !PT ;  /* 0x7f80000000007812 */ /* 0x000fe200078efcff */
[----:B------:R-:W-:Y:S06]  /*09a0*/  BRA `(.L_x_14) ;  /* 0x0000000000047947 */ /* 0x000fec0003800000 */
.L_x_12:
[----:B------:R-:W-:-:S07]  /*09b0*/  IMAD R0, R15, 0x800000, R0 ;  /* 0x008000000f007824 */ /* 0x000fce00078e0200 */
.L_x_14:
[----:B------:R-:W-:Y:S05]  /*09c0*/  BSYNC.RECONVERGENT B3 ;  /* 0x0000000000037941 */ /* 0x000fea0003800200 */
.L_x_11:
[----:B------:R-:W-:Y:S05]  /*09d0*/  BRA `(.L_x_15) ;  /* 0x0000000000207947 */ /* 0x000fea0003800000 */
.L_x_10:
[----:B------:R-:W-:-:S04]  /*09e0*/  LOP3.LUT R0, R17, 0x80000000, R16, 0x48, !PT ;  /* 0x8000000011007812 */ /* 0x000fc800078e4810 */
[----:B------:R-:W-:Y:S01]  /*09f0*/  LOP3.LUT R0, R0, 0x7f800000, RZ, 0xfc, !PT ;  /* 0x7f80000000007812 */ /* 0x000fe200078efcff */
[----:B------:R-:W-:Y:S06]  /*0a00*/  BRA `(.L_x_15) ;  /* 0x0000000000147947 */ /* 0x000fec0003800000 */
.L_x_9:
[----:B------:R-:W-:Y:S01]  /*0a10*/  LOP3.LUT R0, R17, 0x80000000, R16, 0x48, !PT ;  /* 0x8000000011007812 */ /* 0x000fe200078e4810 */
[----:B------:R-:W-:Y:S06]  /*0a20*/  BRA `(.L_x_15) ;  /* 0x00000000000c7947 */ /* 0x000fec0003800000 */
.L_x_8:
[----:B------:R-:W0:Y:S01]  /*0a30*/  MUFU.RSQ R0, -QNAN ;  /* 0xffc0000000007908 */ /* 0x000e220000001400 */
[----:B------:R-:W-:Y:S05]  /*0a40*/  BRA `(.L_x_15) ;  /* 0x0000000000047947 */ /* 0x000fea0003800000 */
.L_x_7:
[----:B------:R-:W-:-:S07]  /*0a50*/  FADD.FTZ R0, R0, R3 ;  /* 0x0000000300007221 */ /* 0x000fce0000010000 */
.L_x_15:
[----:B------:R-:W-:Y:S05]  /*0a60*/  BSYNC.RECONVERGENT B2 ;  /* 0x0000000000027941 */ /* 0x000fea0003800200 */
.L_x_5:
[----:B------:R-:W-:Y:S02]  /*0a70*/  IMAD.MOV.U32 R14, RZ, RZ, R12 ;  /* 0x000000ffff0e7224 */ /* 0x000fe400078e000c */
[----:B------:R-:W-:-:S04]  /*0a80*/  IMAD.MOV.U32 R15, RZ, RZ, 0x0 ;  /* 0x00000000ff0f7424 */ /* 0x000fc800078e00ff */
[----:B0-----:R-:W-:Y:S05]  /*0a90*/  RET.REL.NODEC R14 `(rocr_many_series_one_param_f32) ;  /* 0xfffffff40e587950 */ /* 0x001fea0003c3ffff */
.L_x_16:
[----:B------:R-:W-:-:S00]  /*0aa0*/  BRA `(.L_x_16) ;  /* 0xfffffffc00fc7947 */ /* 0x000fc0000383ffff */
[----:B------:R-:W-:-:S00]  /*0ab0*/  NOP ;  /* 0x0000000000007918 */ /* 0x000fc00000000000 */
        /* <DEDUP_REMOVED lines=12> */
.L_x_48:


//--------------------- .text.rocr_batch_f32      --------------------------
	.section	.text.rocr_batch_f32,"ax",@progbits
	.align	128
        .global         rocr_batch_f32
        .type           rocr_batch_f32,@function
        .size           rocr_batch_f32,(.L_x_49 - rocr_batch_f32)
        .other          rocr_batch_f32,@"STO_CUDA_ENTRY STV_DEFAULT"
rocr_batch_f32:
.text.rocr_batch_f32:
[----:B------:R-:W-:Y:S01]  /*0000*/  LDC R1, c[0x0][0x37c] ;  /* 0x0000df00ff017b82 */ /* 0x000fe20000000800 */
[----:B------:R-:W0:Y:S01]  /*0010*/  S2R R8, SR_CTAID.Y ;  /* 0x0000000000087919 */ /* 0x000e220000002600 */
[----:B------:R-:W0:Y:S02]  /*0020*/  LDCU UR4, c[0x0][0x3a0] ;  /* 0x00007400ff0477ac */ /* 0x000e240008000800 */
[----:B0-----:R-:W-:-:S13]  /*0030*/  ISETP.GE.AND P0, PT, R8, UR4, PT ;  /* 0x0000000408007c0c */ /* 0x001fda000bf06270 */
[----:B------:R-:W-:Y:S05]  /*0040*/  @P0 EXIT ;  /* 0x000000000000094d */ /* 0x000fea0003800000 */
[----:B------:R-:W0:Y:S01]  /*0050*/  LDC.64 R6, c[0x0][0x398] ;  /* 0x0000e600ff067b82 */ /* 0x000e220000000a00 */
[----:B------:R-:W1:Y:S01]  /*0060*/  LDCU.64 UR4, c[0x0][0x358] ;  /* 0x00006b00ff0477ac */ /* 0x000e620008000a00 */
[----:B0-----:R-:W-:-:S06]  /*0070*/  IMAD.WIDE.U32 R6, R8, 0x4, R6 ;  /* 0x0000000408067825 */ /* 0x001fcc00078e0006 */
[----:B-1----:R-:W2:Y:S02]  /*0080*/  LDG.E.CONSTANT R6, desc[UR4][R6.64] ;  /* 0x0000000406067981 */ /* 0x002ea4000c1e9900 */
[----:B--2---:R-:W-:-:S13]  /*0090*/  ISETP.GE.AND P0, PT, R6, 0x1, PT ;  /* 0x000000010600780c */ /* 0x004fda0003f06270 */
[----:B------:R-:W-:Y:S05]  /*00a0*/  @!P0 EXIT ;  /* 0x000000000000894d */ /* 0x000fea0003800000 */
[----:B------:R-:W0:Y:S01]  /*00b0*/  S2R R5, SR_TID.X ;  /* 0x0000000000057919 */ /* 0x000e220000002100 */
[----:B------:R-:W0:Y:S01]  /*00c0*/  S2UR UR6, SR_CTAID.X ;  /* 0x00000000000679c3 */ /* 0x000e220000002500 */
[----:B------:R-:W1:Y:S07]  /*00d0*/  LDCU UR8, c[0x0][0x390] ;  /* 0x00007200ff0877ac */ /* 0x000e6e0008000800 */
[----:B------:R-:W0:Y:S01]  /*00e0*/  LDC R4, c[0x0][0x360] ;  /* 0x0000d800ff047b82 */ /* 0x000e220000000800 */
[----:B------:R-:W2:Y:S01]  /*00f0*/  LDCU UR7, c[0x0][0x370] ;  /* 0x00006e00ff0777ac */ /* 0x000ea20008000800 */
[----:B0-----:R-:W-:-:S02]  /*0100*/  IMAD R5, R4, UR6, R5 ;  /* 0x0000000604057c24 */ /* 0x001fc4000f8e0205 */
[----:B--2---:R-:W-:-:S03]  /*0110*/  IMAD R4, R4, UR7, RZ ;  /* 0x0000000704047c24 */ /* 0x004fc6000f8e02ff */
[----:B-1----:R-:W-:-:S13]  /*0120*/  ISETP.GE.AND P0, PT, R5, UR8, PT ;  /* 0x0000000805007c0c */ /* 0x002fda000bf06270 */
[----:B------:R-:W-:Y:S05]  /*0130*/  @P0 EXIT ;  /* 0x000000000000094d */ /* 0x000fea0003800000 */
[----:B------:R-:W0:Y:S01]  /*0140*/  LDCU.64 UR6, c[0x0][0x388] ;  /* 0x00007100ff0677ac */ /* 0x000e220008000a00 */
[----:B------:R-:W1:Y:S01]  /*0150*/  LDC.64 R12, c[0x0][0x380] ;  /* 0x0000e000ff0c7b82 */ /* 0x000e620000000a00 */
[----:B------:R-:W2:Y:S01]  /*0160*/  LDCU UR9, c[0x0][0x394] ;  /* 0x00007280ff0977ac */ /* 0x000ea20008000800 */
[----:B------:R-:W3:Y:S06]  /*0170*/  LDCU UR10, c[0x0][0x390] ;  /* 0x00007200ff0a77ac */ /* 0x000eec0008000800 */
[----:B------:R-:W4:Y:S01]  /*0180*/  LDC.64 R10, c[0x0][0x3a8] ;  /* 0x0000ea00ff0a7b82 */ /* 0x000f220000000a00 */
[----:B0-----:R-:W-:-:S04]  /*0190*/  UISETP.NE.U32.AND UP0, UPT, UR6, URZ, UPT ;  /* 0x000000ff0600728c */ /* 0x001fc8000bf05070 */
[----:B------:R-:W-:Y:S01]  /*01a0*/  UISETP.NE.AND.EX UP0, UPT, UR7, URZ, UPT, UP0 ;  /* 0x000000ff0700728c */ /* 0x000fe2000bf05300 */
[----:B--2---:R-:W-:-:S08]  /*01b0*/  VIADD R2, R6, UR9 ;  /* 0x0000000906027c36 */ /* 0x004fd00008000000 */
[----:B---3--:R-:W-:Y:S05]  /*01c0*/  BRA.U UP0, `(.L_x_17) ;  /* 0x0000000100887547 */ /* 0x008fea000b800000 */
.L_x_21:
[----:B------:R-:W-:Y:S01]  /*01d0*/  ISETP.GE.AND P0, PT, R5, R2, PT ;  /* 0x000000020500720c */ /* 0x000fe20003f06270 */
[----:B------:R-:W-:Y:S01]  /*01e0*/  BSSY.RECONVERGENT B0, `(.L_x_18) ;  /* 0x0000019000007945 */ /* 0x000fe20003800200 */
[----:B0-----:R-:W-:-:S11]  /*01f0*/  IMAD.MOV.U32 R7, RZ, RZ, 0x7fffffff ;  /* 0x7fffffffff077424 */ /* 0x001fd600078e00ff */
[----:B------:R-:W-:Y:S05]  /*0200*/  @!P0 BRA `(.L_x_19) ;  /* 0x0000000000588947 */ /* 0x000fea0003800000 */
[----:B------:R-:W-:-:S04]  /*0210*/  IMAD.IADD R15, R5, 0x1, -R6 ;  /* 0x00000001050f7824 */ /* 0x000fc800078e0a06 */
[----:B-1----:R-:W-:-:S05]  /*0220*/  IMAD.WIDE R14, R15, 0x4, R12 ;  /* 0x000000040f0e7825 */ /* 0x002fca00078e020c */
[----:B------:R-:W2:Y:S01]  /*0230*/  LDG.E.CONSTANT R3, desc[UR4][R14.64] ;  /* 0x000000040e037981 */ /* 0x000ea2000c1e9900 */
[----:B------:R-:W-:Y:S01]  /*0240*/  IMAD.MOV.U32 R7, RZ, RZ, RZ ;  /* 0x000000ffff077224 */ /* 0x000fe200078e00ff */
[----:B--2---:R-:W-:-:S04]  /*0250*/  FSETP.NAN.AND P0, PT, |R3|, |R3|, PT ;  /* 0x400000030300720b */ /* 0x004fc80003f08200 */
[----:B------:R-:W-:-:S13]  /*0260*/  FSETP.EQ.OR P0, PT, R3, RZ, P0 ;  /* 0x000000ff0300720b */ /* 0x000fda0000702400 */
[----:B------:R-:W-:Y:S05]  /*0270*/  @P0 BRA `(.L_x_19) ;  /* 0x00000000003c0947 */ /* 0x000fea0003800000 */
[----:B------:R-:W-:-:S05]  /*0280*/  IMAD.WIDE.U32 R14, R6, 0x4, R14 ;  /* 0x00000004060e7825 */ /* 0x000fca00078e000e */
[----:B------:R-:W2:Y:S01]  /*0290*/  LDG.E.CONSTANT R0, desc[UR4][R14.64] ;  /* 0x000000040e007981 */ /* 0x000ea2000c1e9900 */
[----:B------:R-:W0:Y:S01]  /*02a0*/  MUFU.RCP R16, R3 ;  /* 0x0000000300107308 */ /* 0x000e220000001000 */
[----:B------:R-:W-:Y:S01]  /*02b0*/  BSSY.RECONVERGENT B1, `(.L_x_19) ;  /* 0x000000b000017945 */ /* 0x000fe20003800200 */
[----:B0-----:R-:W-:-:S04]  /*02c0*/  FFMA R7, -R3, R16, 1 ;  /* 0x3f80000003077423 */ /* 0x001fc80000000110 */
[----:B------:R-:W-:Y:S02]  /*02d0*/  FFMA R7, R16, R7, R16 ;  /* 0x0000000710077223 */ /* 0x000fe40000000010 */
[----:B--2---:R-:W0:Y:S02]  /*02e0*/  FCHK P0, R0, R3 ;  /* 0x0000000300007302 */ /* 0x004e240000000000 */
[----:B------:R-:W-:-:S04]  /*02f0*/  FFMA R16, R0, R7, RZ ;  /* 0x0000000700107223 */ /* 0x000fc800000000ff */
[----:B------:R-:W-:-:S04]  /*0300*/  FFMA R9, -R3, R16, R0 ;  /* 0x0000001003097223 */ /* 0x000fc80000000100 */
[----:B------:R-:W-:Y:S01]  /*0310*/  FFMA R7, R7, R9, R16 ;  /* 0x0000000907077223 */ /* 0x000fe20000000010 */
[----:B0-----:R-:W-:Y:S06]  /*0320*/  @!P0 BRA `(.L_x_20) ;  /* 0x00000000000c8947 */ /* 0x001fec0003800000 */
[----:B------:R-:W-:-:S07]  /*0330*/  MOV R14, 0x350 ;  /* 0x00000350000e7802 */ /* 0x000fce0000000f00 */
[----:B----4-:R-:W-:Y:S05]  /*0340*/  CALL.REL.NOINC `($__internal_1_$__cuda_sm3x_div_rn_noftz_f32_slowpath) ;  /* 0x00000008005c7944 */ /* 0x010fea0003c00000 */
[----:B------:R-:W-:-:S07]  /*0350*/  MOV R7, R0 ;  /* 0x0000000000077202 */ /* 0x000fce0000000f00 */
.L_x_20:
[----:B------:R-:W-:Y:S05]  /*0360*/  BSYNC.RECONVERGENT B1 ;  /* 0x0000000000017941 */ /* 0x000fea0003800200 */
.L_x_19:
[----:B------:R-:W-:Y:S05]  /*0370*/  BSYNC.RECONVERGENT B0 ;  /* 0x0000000000007941 */ /* 0x000fea0003800200 */
.L_x_18:
[--C-:B------:R-:W-:Y:S02]  /*0380*/  IMAD R15, R8, UR10, R5.reuse ;  /* 0x0000000a080f7c24 */ /* 0x100fe4000f8e0205 */
[----:B------:R-:W-:Y:S02]  /*0390*/  IMAD.IADD R5, R4, 0x1, R5 ;  /* 0x0000000104057824 */ /* 0x000fe400078e0205 */
[----:B----4-:R-:W-:-:S03]  /*03a0*/  IMAD.WIDE R14, R15, 0x4, R10 ;  /* 0x000000040f0e7825 */ /* 0x010fc600078e020a */
[----:B------:R-:W-:Y:S02]  /*03b0*/  ISETP.GE.AND P0, PT, R5, UR10, PT ;  /* 0x0000000a05007c0c */ /* 0x000fe4000bf06270 */
[----:B------:R0:W-:Y:S11]  /*03c0*/  STG.E desc[UR4][R14.64], R7 ;  /* 0x000000070e007986 */ /* 0x0001f6000c101904 */
[----:B------:R-:W-:Y:S05]  /*03d0*/  @!P0 BRA `(.L_x_21) ;  /* 0xfffffffc007c8947 */ /* 0x000fea000383ffff */
[----:B------:R-:W-:Y:S05]  /*03e0*/  EXIT ;  /* 0x000000000000794d */ /* 0x000fea0003800000 */
.L_x_17:
[----:B------:R-:W0:Y:S01]  /*03f0*/  I2F.U32.RP R9, R4 ;  /* 0x0000000400097306 */ /* 0x000e220000209000 */
[C---:B------:R-:W-:Y:S01]  /*0400*/  IMAD.IADD R0, R4.reuse, 0x1, R5 ;  /* 0x0000000104007824 */ /* 0x040fe200078e0205 */
[----:B------:R-:W-:Y:S01]  /*0410*/  ISETP.NE.U32.AND P2, PT, R4, RZ, PT ;  /* 0x000000ff0400720c */ /* 0x000fe20003f45070 */
[----:B-1----:R-:W-:Y:S01]  /*0420*/  IMAD.MOV R13, RZ, RZ, -R4 ;  /* 0x000000ffff0d7224 */ /* 0x002fe200078e0a04 */
[----:B------:R-:W-:Y:S02]  /*0430*/  BSSY.RECONVERGENT B0, `(.L_x_22) ;  /* 0x0000036000007945 */ /* 0x000fe40003800200 */
[C---:B------:R-:W-:Y:S02]  /*0440*/  ISETP.GE.AND P0, PT, R0.reuse, UR8, PT ;  /* 0x0000000800007c0c */ /* 0x040fe4000bf06270 */
[----:B------:R-:W-:Y:S02]  /*0450*/  VIMNMX R3, PT, PT, R0, UR8, !PT ;  /* 0x0000000800037c48 */ /* 0x000fe4000ffe0100 */
[----:B------:R-:W-:-:S04]  /*0460*/  SEL R7, RZ, 0x1, P0 ;  /* 0x00000001ff077807 */ /* 0x000fc80000000000 */
[----:B------:R-:W-:Y:S01]  /*0470*/  IADD3 R3, PT, PT, R3, -R0, -R7 ;  /* 0x8000000003037210 */ /* 0x000fe20007ffe807 */
[----:B0-----:R-:W4:Y:S02]  /*0480*/  MUFU.RCP R9, R9 ;  /* 0x0000000900097308 */ /* 0x001f240000001000 */
[----:B----4-:R-:W-:-:S06]  /*0490*/  VIADD R10, R9, 0xffffffe ;  /* 0x0ffffffe090a7836 */ /* 0x010fcc0000000000 */
[----:B------:R0:W1:Y:S02]  /*04a0*/  F2I.FTZ.U32.TRUNC.NTZ R11, R10 ;  /* 0x0000000a000b7305 */ /* 0x000064000021f000 */
[----:B0-----:R-:W-:Y:S02]  /*04b0*/  HFMA2 R10, -RZ, RZ, 0, 0 ;  /* 0x00000000ff0a7431 */ /* 0x001fe400000001ff */
[----:B-1----:R-:W-:-:S04]  /*04c0*/  IMAD R13, R13, R11, RZ ;  /* 0x0000000b0d0d7224 */ /* 0x002fc800078e02ff */
[----:B------:R-:W-:-:S06]  /*04d0*/  IMAD.HI.U32 R12, R11, R13, R10 ;  /* 0x0000000d0b0c7227 */ /* 0x000fcc00078e000a */
[----:B------:R-:W-:-:S04]  /*04e0*/  IMAD.HI.U32 R12, R12, R3, RZ ;  /* 0x000000030c0c7227 */ /* 0x000fc800078e00ff */
[----:B------:R-:W-:-:S04]  /*04f0*/  IMAD.MOV R0, RZ, RZ, -R12 ;  /* 0x000000ffff007224 */ /* 0x000fc800078e0a0c */
[----:B------:R-:W-:-:S05]  /*0500*/  IMAD R3, R4, R0, R3 ;  /* 0x0000000004037224 */ /* 0x000fca00078e0203 */
[----:B------:R-:W-:-:S13]  /*0510*/  ISETP.GE.U32.AND P0, PT, R3, R4, PT ;  /* 0x000000040300720c */ /* 0x000fda0003f06070 */
[----:B------:R-:W-:Y:S02]  /*0520*/  @P0 IMAD.IADD R3, R3, 0x1, -R4 ;  /* 0x0000000103030824 */ /* 0x000fe400078e0a04 */
[----:B------:R-:W-:-:S03]  /*0530*/  @P0 VIADD R12, R12, 0x1 ;  /* 0x000000010c0c0836 */ /* 0x000fc60000000000 */
[----:B------:R-:W-:-:S13]  /*0540*/  ISETP.GE.U32.AND P1, PT, R3, R4, PT ;  /* 0x000000040300720c */ /* 0x000fda0003f26070 */
[----:B------:R-:W-:Y:S02]  /*0550*/  @P1 IADD3 R12, PT, PT, R12, 0x1, RZ ;  /* 0x000000010c0c1810 */ /* 0x000fe40007ffe0ff */
[----:B------:R-:W-:-:S05]  /*0560*/  @!P2 LOP3.LUT R12, RZ, R4, RZ, 0x33, !PT ;  /* 0x00000004ff0ca212 */ /* 0x000fca00078e33ff */
[----:B------:R-:W-:-:S05]  /*0570*/  IMAD.IADD R3, R7, 0x1, R12 ;  /* 0x0000000107037824 */ /* 0x000fca00078e020c */
[----:B------:R-:W-:-:S04]  /*0580*/  LOP3.LUT R0, R3, 0x3, RZ, 0xc0, !PT ;  /* 0x0000000303007812 */ /* 0x000fc800078ec0ff */
[----:B------:R-:W-:-:S13]  /*0590*/  ISETP.NE.AND P0, PT, R0, 0x3, PT ;  /* 0x000000030000780c */ /* 0x000fda0003f05270 */
[----:B------:R-:W-:Y:S05]  /*05a0*/  @!P0 BRA `(.L_x_23) ;  /* 0x0000000000788947 */ /* 0x000fea0003800000 */
[----:B------:R-:W0:Y:S01]  /*05b0*/  LDC.64 R14, c[0x0][0x380] ;  /* 0x0000e000ff0e7b82 */ /* 0x000e220000000a00 */
[----:B------:R-:W-:Y:S02]  /*05c0*/  VIADD R0, R3, 0x1 ;  /* 0x0000000103007836 */ /* 0x000fe40000000000 */
[----:B------:R-:W-:-:S03]  /*05d0*/  IMAD.WIDE R10, R6, 0x4, RZ ;  /* 0x00000004060a7825 */ /* 0x000fc600078e02ff */
[----:B------:R-:W-:Y:S01]  /*05e0*/  LOP3.LUT R0, R0, 0x3, RZ, 0xc0, !PT ;  /* 0x0000000300007812 */ /* 0x000fe200078ec0ff */
[----:B------:R-:W-:Y:S01]  /*05f0*/  IMAD R7, R8, UR8, R5 ;  /* 0x0000000808077c24 */ /* 0x000fe2000f8e0205 */
[----:B------:R-:W1:Y:S01]  /*0600*/  LDC.64 R12, c[0x0][0x3a8] ;  /* 0x0000ea00ff0c7b82 */ /* 0x000e620000000a00 */
[----:B------:R-:W-:Y:S02]  /*0610*/  IADD3 R10, P0, PT, -R10, UR6, RZ ;  /* 0x000000060a0a7c10 */ /* 0x000fe4000ff1e1ff */
[----:B------:R-:W-:Y:S02]  /*0620*/  IMAD.MOV R0, RZ, RZ, -R0 ;  /* 0x000000ffff007224 */ /* 0x000fe400078e0a00 */
[----:B------:R-:W-:-:S09]  /*0630*/  IADD3.X R11, PT, PT, ~R11, UR7, RZ, P0, !PT ;  /* 0x000000070b0b7c10 */ /* 0x000fd200087fe5ff */
.L_x_26:
[----:B------:R-:W-:Y:S01]  /*0640*/  ISETP.GE.AND P0, PT, R5, R2, PT ;  /* 0x000000020500720c */ /* 0x000fe20003f06270 */
[----:B------:R-:W-:Y:S01]  /*0650*/  BSSY.RECONVERGENT B1, `(.L_x_24) ;  /* 0x000000d000017945 */ /* 0x000fe20003800200 */
[----:B-1----:R-:W-:Y:S01]  /*0660*/  IMAD.WIDE R16, R7, 0x4, R12 ;  /* 0x0000000407107825 */ /* 0x002fe200078e020c */
[----:B------:R-:W-:-:S10]  /*0670*/  MOV R9, 0x7fffffff ;  /* 0x7fffffff00097802 */ /* 0x000fd40000000f00 */
[----:B------:R-:W-:Y:S05]  /*0680*/  @!P0 BRA `(.L_x_25) ;  /* 0x0000000000248947 */ /* 0x000fea0003800000 */
[----:B------:R-:W-:-:S05]  /*0690*/  IMAD.WIDE R18, R5, 0x4, R10 ;  /* 0x0000000405127825 */ /* 0x000fca00078e020a */
[----:B------:R-:W2:Y:S01]  /*06a0*/  LDG.E.CONSTANT R21, desc[UR4][R18.64] ;  /* 0x0000000412157981 */ /* 0x000ea2000c1e9900 */
[----:B------:R-:W-:Y:S01]  /*06b0*/  IMAD.MOV.U32 R9, RZ, RZ, RZ ;  /* 0x000000ffff097224 */ /* 0x000fe200078e00ff */
[----:B--2---:R-:W-:-:S04]  /*06c0*/  FSETP.NAN.AND P0, PT, |R21|, |R21|, PT ;  /* 0x400000151500720b */ /* 0x004fc80003f08200 */
[----:B------:R-:W-:-:S13]  /*06d0*/  FSETP.EQ.OR P0, PT, R21, RZ, P0 ;  /* 0x000000ff1500720b */ /* 0x000fda0000702400 */
[----:B------:R-:W-:Y:S05]  /*06e0*/  @P0 BRA `(.L_x_25) ;  /* 0x00000000000c0947 */ /* 0x000fea0003800000 */
[----:B0-----:R-:W-:-:S06]  /*06f0*/  IMAD.WIDE R18, R5, 0x4, R14 ;  /* 0x0000000405127825 */ /* 0x001fcc00078e020e */
[----:B------:R-:W2:Y:S02]  /*0700*/  LDG.E.CONSTANT R18, desc[UR4][R18.64] ;  /* 0x0000000412127981 */ /* 0x000ea4000c1e9900 */
[----:B--2---:R-:W-:-:S07]  /*0710*/  FMUL R9, R21, R18 ;  /* 0x0000001215097220 */ /* 0x004fce0000400000 */
.L_x_25:
[----:B------:R-:W-:Y:S05]  /*0720*/  BSYNC.RECONVERGENT B1 ;  /* 0x0000000000017941 */ /* 0x000fea0003800200 */
.L_x_24:
[----:B------:R2:W-:Y:S01]  /*0730*/  STG.E desc[UR4][R16.64], R9 ;  /* 0x0000000910007986 */ /* 0x0005e2000c101904 */
[----:B------:R-:W-:Y:S01]  /*0740*/  VIADD R0, R0, 0x1 ;  /* 0x0000000100007836 */ /* 0x000fe20000000000 */
[C---:B------:R-:W-:Y:S01]  /*0750*/  IADD3 R5, PT, PT, R4.reuse, R5, RZ ;  /* 0x0000000504057210 */ /* 0x040fe20007ffe0ff */
[----:B------:R-:W-:-:S03]  /*0760*/  IMAD.IADD R7, R4, 0x1, R7 ;  /* 0x0000000104077824 */ /* 0x000fc600078e0207 */
[----:B------:R-:W-:-:S13]  /*0770*/  ISETP.NE.AND P0, PT, R0, RZ, PT ;  /* 0x000000ff0000720c */ /* 0x000fda0003f05270 */
[----:B--2---:R-:W-:Y:S05]  /*0780*/  @P0 BRA `(.L_x_26) ;  /* 0xfffffffc00ac0947 */ /* 0x004fea000383ffff */
.L_x_23:
[----:B------:R-:W-:Y:S05]  /*0790*/  BSYNC.RECONVERGENT B0 ;  /* 0x0000000000007941 */ /* 0x000fea0003800200 */
.L_x_22:
[----:B------:R-:W1:Y:S01]  /*07a0*/  LDC R0, c[0x0][0x390] ;  /* 0x0000e400ff007b82 */ /* 0x000e620000000800 */
[----:B------:R-:W-:-:S07]  /*07b0*/  ISETP.GE.U32.AND P0, PT, R3, 0x3, PT ;  /* 0x000000030300780c */ /* 0x000fce0003f06070 */
[----:B------:R-:W2:Y:S08]  /*07c0*/  LDC.64 R10, c[0x0][0x380] ;  /* 0x0000e000ff0a7b82 */ /* 0x000eb00000000a00 */
[----:B------:R-:W3:Y:S08]  /*07d0*/  LDC.64 R12, c[0x0][0x388] ;  /* 0x0000e200ff0c7b82 */ /* 0x000ef00000000a00 */
[----:B0-----:R-:W0:Y:S01]  /*07e0*/  LDC.64 R14, c[0x0][0x3a8] ;  /* 0x0000ea00ff0e7b82 */ /* 0x001e220000000a00 */
[----:B------:R-:W-:Y:S05]  /*07f0*/  @!P0 EXIT ;  /* 0x000000000000894d */ /* 0x000fea0003800000 */
.L_x_35:
[----:B------:R-:W-:Y:S01]  /*0800*/  ISETP.GE.AND P0, PT, R5, R2, PT ;  /* 0x000000020500720c */ /* 0x000fe20003f06270 */
[----:B-1----:R-:W-:Y:S01]  /*0810*/  IMAD R17, R8, R0, R5 ;  /* 0x0000000008117224 */ /* 0x002fe200078e0205 */
[----:B------:R-:W-:Y:S01]  /*0820*/  BSSY.RECONVERGENT B0, `(.L_x_27) ;  /* 0x000000e000007945 */ /* 0x000fe20003800200 */
[----:B------:R-:W-:Y:S02]  /*0830*/  IMAD.MOV.U32 R3, RZ, RZ, 0x7fffffff ;  /* 0x7fffffffff037424 */ /* 0x000fe400078e00ff */
[----:B0-----:R-:W-:-:S08]  /*0840*/  IMAD.WIDE R16, R17, 0x4, R14 ;  /* 0x0000000411107825 */ /* 0x001fd000078e020e */
[----:B------:R-:W-:Y:S05]  /*0850*/  @!P0 BRA `(.L_x_28) ;  /* 0x0000000000288947 */ /* 0x000fea0003800000 */
[----:B------:R-:W-:-:S04]  /*0860*/  IMAD.IADD R19, R5, 0x1, -R6 ;  /* 0x0000000105137824 */ /* 0x000fc800078e0a06 */
[----:B---3--:R-:W-:-:S05]  /*0870*/  IMAD.WIDE R18, R19, 0x4, R12 ;  /* 0x0000000413127825 */ /* 0x008fca00078e020c */
[----:B------:R-:W3:Y:S01]  /*0880*/  LDG.E.CONSTANT R7, desc[UR4][R18.64] ;  /* 0x0000000412077981 */ /* 0x000ee2000c1e9900 */
[----:B------:R-:W-:Y:S01]  /*0890*/  IMAD.MOV.U32 R3, RZ, RZ, RZ ;  /* 0x000000ffff037224 */ /* 0x000fe200078e00ff */
[----:B---3--:R-:W-:-:S04]  /*08a0*/  FSETP.NAN.AND P0, PT, |R7|, |R7|, PT ;  /* 0x400000070700720b */ /* 0x008fc80003f08200 */
[----:B------:R-:W-:-:S13]  /*08b0*/  FSETP.EQ.OR P0, PT, R7, RZ, P0 ;  /* 0x000000ff0700720b */ /* 0x000fda0000702400 */
[----:B------:R-:W-:Y:S05]  /*08c0*/  @P0 BRA `(.L_x_28) ;  /* 0x00000000000c0947 */ /* 0x000fea0003800000 */
[----:B--2---:R-:W-:-:S06]  /*08d0*/  IMAD.WIDE R18, R5, 0x4, R10 ;  /* 0x0000000405127825 */ /* 0x004fcc00078e020a */
[----:B------:R-:W2:Y:S02]  /*08e0*/  LDG.E.CONSTANT R18, desc[UR4][R18.64] ;  /* 0x0000000412127981 */ /* 0x000ea4000c1e9900 */
[----:B--2---:R-:W-:-:S07]  /*08f0*/  FMUL R3, R7, R18 ;  /* 0x0000001207037220 */ /* 0x004fce0000400000 */
.L_x_28:
[----:B------:R-:W-:Y:S05]  /*0900*/  BSYNC.RECONVERGENT B0 ;  /* 0x0000000000007941 */ /* 0x000fea0003800200 */
.L_x_27:
[----:B------:R0:W-:Y:S01]  /*0910*/  STG.E desc[UR4][R16.64], R3 ;  /* 0x0000000310007986 */ /* 0x0001e2000c101904 */
[C---:B------:R-:W-:Y:S01]  /*0920*/  IADD3 R7, PT, PT, R4.reuse, R5, RZ ;  /* 0x0000000504077210 */ /* 0x040fe20007ffe0ff */
[----:B------:R-:W-:Y:S01]  /*0930*/  BSSY.RECONVERGENT B0, `(.L_x_29) ;  /* 0x000000f000007945 */ /* 0x000fe20003800200 */
[----:B------:R-:W-:Y:S02]  /*0940*/  IMAD.WIDE R18, R4, 0x4, R16 ;  /* 0x0000000404127825 */ /* 0x000fe400078e0210 */
[----:B------:R-:W-:Y:S02]  /*0950*/  ISETP.GE.AND P0, PT, R7, R2, PT ;  /* 0x000000020700720c */ /* 0x000fe40003f06270 */
[----:B------:R-:W-:-:S11]  /*0960*/  IMAD.MOV.U32 R5, RZ, RZ, 0x7fffffff ;  /* 0x7fffffffff057424 */ /* 0x000fd600078e00ff */
[----:B0-----:R-:W-:Y:S05]  /*0970*/  @!P0 BRA `(.L_x_30) ;  /* 0x0000000000288947 */ /* 0x001fea0003800000 */
        /* <DEDUP_REMOVED lines=10> */
.L_x_30:
[----:B------:R-:W-:Y:S05]  /*0a20*/  BSYNC.RECONVERGENT B0 ;  /* 0x0000000000007941 */ /* 0x000fea0003800200 */
.L_x_29:
        /* <DEDUP_REMOVED lines=17> */
.L_x_32:
[----:B------:R-:W-:Y:S05]  /*0b40*/  BSYNC.RECONVERGENT B0 ;  /* 0x0000000000007941 */ /* 0x000fea0003800200 */
.L_x_31:
[----:B------:R0:W-:Y:S01]  /*0b50*/  STG.E desc[UR4][R16.64], R3 ;  /* 0x0000000310007986 */ /* 0x0001e2000c101904 */
[----:B------:R-:W-:Y:S01]  /*0b60*/  IADD3 R5, PT, PT, R4, R7, RZ ;  /* 0x0000000704057210 */ /* 0x000fe20007ffe0ff */
[----:B------:R-:W-:Y:S01]  /*0b70*/  BSSY.RECONVERGENT B0, `(.L_x_33) ;  /* 0x000000e000007945 */ /* 0x000fe20003800200 */
[----:B------:R-:W-:Y:S02]  /*0b80*/  IMAD.MOV.U32 R7, RZ, RZ, 0x7fffffff ;  /* 0x7fffffffff077424 */ /* 0x000fe400078e00ff */
[----:B------:R-:W-:-:S13]  /*0b90*/  ISETP.GE.AND P0, PT, R5, R2, PT ;  /* 0x000000020500720c */ /* 0x000fda0003f06270 */
        /* <DEDUP_REMOVED lines=11> */
.L_x_34:
[----:B------:R-:W-:Y:S05]  /*0c50*/  BSYNC.RECONVERGENT B0 ;  /* 0x0000000000007941 */ /* 0x000fea0003800200 */
.L_x_33:
[C---:B------:R-:W-:Y:S01]  /*0c60*/  IMAD.WIDE R16, R4.reuse, 0x4, R16 ;  /* 0x0000000404107825 */ /* 0x040fe200078e0210 */
[----:B------:R-:W-:-:S04]  /*0c70*/  IADD3 R5, PT, PT, R4, R5, RZ ;  /* 0x0000000504057210 */ /* 0x000fc80007ffe0ff */
[----:B------:R4:W-:Y:S01]  /*0c80*/  STG.E desc[UR4][R16.64], R7 ;  /* 0x0000000710007986 */ /* 0x0009e2000c101904 */
[----:B------:R-:W-:-:S13]  /*0c90*/  ISETP.GE.AND P0, PT, R5, R0, PT ;  /* 0x000000000500720c */ /* 0x000fda0003f06270 */
[----:B----4-:R-:W-:Y:S05]  /*0ca0*/  @!P0 BRA `(.L_x_35) ;  /* 0xfffffff800d48947 */ /* 0x010fea000383ffff */
[----:B------:R-:W-:Y:S05]  /*0cb0*/  EXIT ;  /* 0x000000000000794d */ /* 0x000fea0003800000 */
        .weak           $__internal_1_$__cuda_sm3x_div_rn_noftz_f32_slowpath
        .type           $__internal_1_$__cuda_sm3x_div_rn_noftz_f32_slowpath,@function
        .size           $__internal_1_$__cuda_sm3x_div_rn_noftz_f32_slowpath,(.L_x_49 - $__internal_1_$__cuda_sm3x_div_rn_noftz_f32_slowpath)
$__internal_1_$__cuda_sm3x_div_rn_noftz_f32_slowpath:
[----:B------:R-:W-:Y:S01]  /*0cc0*/  SHF.R.U32.HI R7, RZ, 0x17, R3 ;  /* 0x00000017ff077819 */ /* 0x000fe20000011603 */
[----:B------:R-:W-:Y:S01]  /*0cd0*/  BSSY.RECONVERGENT B2, `(.L_x_36) ;  /* 0x0000064000027945 */ /* 0x000fe20003800200 */
[--C-:B------:R-:W-:Y:S01]  /*0ce0*/  SHF.R.U32.HI R9, RZ, 0x17, R0.reuse ;  /* 0x00000017ff097819 */ /* 0x100fe20000011600 */
[----:B------:R-:W-:Y:S01]  /*0cf0*/  IMAD.MOV.U32 R15, RZ, RZ, R0 ;  /* 0x000000ffff0f7224 */ /* 0x000fe200078e0000 */
[----:B------:R-:W-:Y:S02]  /*0d00*/  LOP3.LUT R7, R7, 0xff, RZ, 0xc0, !PT ;  /* 0x000000ff07077812 */ /* 0x000fe400078ec0ff */
[----:B------:R-:W-:Y:S02]  /*0d10*/  LOP3.LUT R18, R9, 0xff, RZ, 0xc0, !PT ;  /* 0x000000ff09127812 */ /* 0x000fe400078ec0ff */
[----:B------:R-:W-:Y:S01]  /*0d20*/  MOV R16, R3 ;  /* 0x0000000300107202 */ /* 0x000fe20000000f00 */
        /* <DEDUP_REMOVED lines=27> */
[----:B------:R-:W-:-:S03]  /*0ee0*/  @!P1 FFMA R16, R3, 1.84467440737095516160e+19, RZ ;  /* 0x5f80000003109823 */ /* 0x000fc600000000ff */
[----:B------:R-:W-:-:S07]  /*0ef0*/  @!P1 IADD3 R9, PT, PT, R9, 0x40, RZ ;  /* 0x0000004009099810 */ /* 0x000fce0007ffe0ff */
.L_x_37:
[----:B------:R-:W-:Y:S01]  /*0f00*/  LEA R3, R7, 0xc0800000, 0x17 ;  /* 0xc080000007037811 */ /* 0x000fe200078eb8ff */
[----:B------:R-:W-:Y:S04]  /*0f10*/  BSSY.RECONVERGENT B3, `(.L_x_42) ;  /* 0x0000036000037945 */ /* 0x000fe80003800200 */
[----:B------:R-:W-:Y:S02]  /*0f20*/  IMAD.IADD R17, R16, 0x1, -R3 ;  /* 0x0000000110117824 */ /* 0x000fe400078e0a03 */
[----:B------:R-:W-:Y:S02]  /*0f30*/  VIADD R16, R18, 0xffffff81 ;  /* 0xffffff8112107836 */ /* 0x000fe40000000000 */
[----:B------:R-:W0:Y:S01]  /*0f40*/  MUFU.RCP R3, R17 ;  /* 0x0000001100037308 */ /* 0x000e220000001000 */
[----:B------:R-:W-:Y:S01]  /*0f50*/  FADD.FTZ R19, -R17, -RZ ;  /* 0x800000ff11137221 */ /* 0x000fe20000010100 */
[C---:B------:R-:W-:Y:S01]  /*0f60*/  IMAD R0, R16.reuse, -0x800000, R15 ;  /* 0xff80000010007824 */ /* 0x040fe200078e020f */
[----:B------:R-:W-:-:S05]  /*0f70*/  IADD3 R16, PT, PT, R16, 0x7f, -R7 ;  /* 0x0000007f10107810 */ /* 0x000fca0007ffe807 */
[----:B------:R-:W-:Y:S02]  /*0f80*/  IMAD.IADD R16, R16, 0x1, R9 ;  /* 0x0000000110107824 */ /* 0x000fe400078e0209 */
[----:B0-----:R-:W-:-:S04]  /*0f90*/  FFMA R18, R3, R19, 1 ;  /* 0x3f80000003127423 */ /* 0x001fc80000000013 */
[----:B------:R-:W-:-:S04]  /*0fa0*/  FFMA R3, R3, R18, R3 ;  /* 0x0000001203037223 */ /* 0x000fc80000000003 */
[----:B------:R-:W-:-:S04]  /*0fb0*/  FFMA R18, R0, R3, RZ ;  /* 0x0000000300127223 */ /* 0x000fc800000000ff */
[----:B------:R-:W-:-:S04]  /*0fc0*/  FFMA R15, R19, R18, R0 ;  /* 0x00000012130f7223 */ /* 0x000fc80000000000 */
[----:B------:R-:W-:-:S04]  /*0fd0*/  FFMA R18, R3, R15, R18 ;  /* 0x0000000f03127223 */ /* 0x000fc80000000012 */
[----:B------:R-:W-:-:S04]  /*0fe0*/  FFMA R19, R19, R18, R0 ;  /* 0x0000001213137223 */ /* 0x000fc80000000000 */
[----:B------:R-:W-:-:S05]  /*0ff0*/  FFMA R0, R3, R19, R18 ;  /* 0x0000001303007223 */ /* 0x000fca0000000012 */
[----:B------:R-:W-:-:S04]  /*1000*/  SHF.R.U32.HI R7, RZ, 0x17, R0 ;  /* 0x00000017ff077819 */ /* 0x000fc80000011600 */
[----:B------:R-:W-:-:S04]  /*1010*/  LOP3.LUT R7, R7, 0xff, RZ, 0xc0, !PT ;  /* 0x000000ff07077812 */ /* 0x000fc800078ec0ff */
[----:B------:R-:W-:-:S05]  /*1020*/  IADD3 R15, PT, PT, R7, R16, RZ ;  /* 0x00000010070f7210 */ /* 0x000fca0007ffe0ff */
        /* <DEDUP_REMOVED lines=10> */
[CCC-:B------:R-:W-:Y:S01]  /*10d0*/  FFMA.RZ R7, R3.reuse, R19.reuse, R18.reuse ;  /* 0x0000001303077223 */ /* 0x1c0fe2000000c012 */
[-CC-:B------:R-:W-:Y:S01]  /*10e0*/  FFMA.RM R16, R3, R19.reuse, R18.reuse ;  /* 0x0000001303107223 */ /* 0x180fe20000004012 */
[C---:B------:R-:W-:Y:S02]  /*10f0*/  ISETP.NE.AND P2, PT, R15.reuse, RZ, PT ;  /* 0x000000ff0f00720c */ /* 0x040fe40003f45270 */
[----:B------:R-:W-:Y:S02]  /*1100*/  ISETP.NE.AND P1, PT, R15, RZ, PT ;  /* 0x000000ff0f00720c */ /* 0x000fe40003f25270 */
[----:B------:R-:W-:Y:S01]  /*1110*/  LOP3.LUT R9, R7, 0x7fffff, RZ, 0xc0, !PT ;  /* 0x007fffff07097812 */ /* 0x000fe200078ec0ff */
[----:B------:R-:W-:Y:S01]  /*1120*/  FFMA.RP R7, R3, R19, R18 ;  /* 0x0000001303077223 */ /* 0x000fe20000008012 */
[----:B------:R-:W-:Y:S02]  /*1130*/  VIADD R18, R15, 0x20 ;  /* 0x000000200f127836 */ /* 0x000fe40000000000 */
[----:B------:R-:W-:Y:S01]  /*1140*/  LOP3.LUT R9, R9, 0x800000, RZ, 0xfc, !PT ;  /* 0x0080000009097812 */ /* 0x000fe200078efcff */
[----:B------:R-:W-:Y:S01]  /*1150*/  IMAD.MOV R3, RZ, RZ, -R15 ;  /* 0x000000ffff037224 */ /* 0x000fe200078e0a0f */
[----:B------:R-:W-:-:S02]  /*1160*/  FSETP.NEU.FTZ.AND P0, PT, R7, R16, PT ;  /* 0x000000100700720b */ /* 0x000fc40003f1d000 */
[----:B------:R-:W-:Y:S02]  /*1170*/  SHF.L.U32 R18, R9, R18, RZ ;  /* 0x0000001209127219 */ /* 0x000fe400000006ff */
[----:B------:R-:W-:Y:S02]  /*1180*/  SEL R16, R3, RZ, P2 ;  /* 0x000000ff03107207 */ /* 0x000fe40001000000 */
[----:B------:R-:W-:Y:S02]  /*1190*/  ISETP.NE.AND P1, PT, R18, RZ, P1 ;  /* 0x000000ff1200720c */ /* 0x000fe40000f25270 */
[----:B------:R-:W-:Y:S02]  /*11a0*/  SHF.R.U32.HI R16, RZ, R16, R9 ;  /* 0x00000010ff107219 */ /* 0x000fe40000011609 */
[----:B------:R-:W-:Y:S02]  /*11b0*/  PLOP3.LUT P0, PT, P0, P1, PT, 0xf8, 0x8f ;  /* 0x00000000008f781c */ /* 0x000fe40000703f70 */
[----:B------:R-:W-:-:S02]  /*11c0*/  SHF.R.U32.HI R18, RZ, 0x1, R16 ;  /* 0x00000001ff127819 */ /* 0x000fc40000011610 */
[----:B------:R-:W-:-:S04]  /*11d0*/  SEL R3, RZ, 0x1, !P0 ;  /* 0x00000001ff037807 */ /* 0x000fc80004000000 */
[----:B------:R-:W-:-:S04]  /*11e0*/  LOP3.LUT R3, R3, 0x1, R18, 0xf8, !PT ;  /* 0x0000000103037812 */ /* 0x000fc800078ef812 */
[----:B------:R-:W-:-:S04]  /*11f0*/  LOP3.LUT R3, R3, R16, RZ, 0xc0, !PT ;  /* 0x0000001003037212 */ /* 0x000fc800078ec0ff */
[----:B------:R-:W-:-:S04]  /*1200*/  IADD3 R3, PT, PT, R18, R3, RZ ;  /* 0x0000000312037210 */ /* 0x000fc80007ffe0ff */
[----:B------:R-:W-:Y:S01]  /*1210*/  LOP3.LUT R0, R3, R0, RZ, 0xfc, !PT ;  /* 0x0000000003007212 */ /* 0x000fe200078efcff */
[----:B------:R-:W-:Y:S06]  /*1220*/  BRA `(.L_x_45) ;  /* 0x0000000000107947 */ /* 0x000fec0003800000 */
.L_x_44:
[----:B------:R-:W-:-:S04]  /*1230*/  LOP3.LUT R0, R0, 0x80000000, RZ, 0xc0, !PT ;  /* 0x8000000000007812 */ /* 0x000fc800078ec0ff */
[----:B------:R-:W-:Y:S01]  /*1240*/  LOP3.LUT R0, R0, 0x7f800000, RZ, 0xfc, !PT ;  /* 0x7f80000000007812 */ /* 0x000fe200078efcff */
[----:B------:R-:W-:Y:S06]  /*1250*/  BRA `(.L_x_45) ;  /* 0x0000000000047947 */ /* 0x000fec0003800000 */
.L_x_43:
[----:B------:R-:W-:-:S07]  /*1260*/  IMAD R0, R16, 0x800000, R0 ;  /* 0x0080000010007824 */ /* 0x000fce00078e0200 */
.L_x_45:
[----:B------:R-:W-:Y:S05]  /*1270*/  BSYNC.RECONVERGENT B3 ;  /* 0x0000000000037941 */ /* 0x000fea0003800200 */
.L_x_42:
[----:B------:R-:W-:Y:S05]  /*1280*/  BRA `(.L_x_46) ;  /* 0x0000000000207947 */ /* 0x000fea0003800000 */
.L_x_41:
[----:B------:R-:W-:-:S04]  /*1290*/  LOP3.LUT R0, R16, 0x80000000, R15, 0x48, !PT ;  /* 0x8000000010007812 */ /* 0x000fc800078e480f */
[----:B------:R-:W-:Y:S01]  /*12a0*/  LOP3.LUT R0, R0, 0x7f800000, RZ, 0xfc, !PT ;  /* 0x7f80000000007812 */ /* 0x000fe200078efcff */
[----:B------:R-:W-:Y:S06]  /*12b0*/  BRA `(.L_x_46) ;  /* 0x0000000000147947 */ /* 0x000fec0003800000 */
.L_x_40:
[----:B------:R-:W-:Y:S01]  /*12c0*/  LOP3.LUT R0, R16, 0x80000000, R15, 0x48, !PT ;  /* 0x8000000010007812 */ /* 0x000fe200078e480f */
[----:B------:R-:W-:Y:S06]  /*12d0*/  BRA `(.L_x_46) ;  /* 0x00000000000c7947 */ /* 0x000fec0003800000 */
.L_x_39:
[----:B------:R-:W0:Y:S01]  /*12e0*/  MUFU.RSQ R0, -QNAN ;  /* 0xffc0000000007908 */ /* 0x000e220000001400 */
[----:B------:R-:W-:Y:S05]  /*12f0*/  BRA `(.L_x_46) ;  /* 0x0000000000047947 */ /* 0x000fea0003800000 */
.L_x_38:
[----:B------:R-:W-:-:S07]  /*1300*/  FADD.FTZ R0, R0, R3 ;  /* 0x0000000300007221 */ /* 0x000fce0000010000 */
.L_x_46:
[----:B------:R-:W-:Y:S05]  /*1310*/  BSYNC.RECONVERGENT B2 ;  /* 0x0000000000027941 */ /* 0x000fea0003800200 */
.L_x_36:
[----:B------:R-:W-:-:S04]  /*1320*/  IMAD.MOV.U32 R15, RZ, RZ, 0x0 ;  /* 0x00000000ff0f7424 */ /* 0x000fc800078e00ff */
[----:B0-----:R-:W-:Y:S05]  /*1330*/  RET.REL.NODEC R14 `(rocr_batch_f32) ;  /* 0xffffffec0e307950 */ /* 0x001fea0003c3ffff */
.L_x_47:
        /* <DEDUP_REMOVED lines=12> */
.L_x_49:


//--------------------- .nv.shared.reserved.0     --------------------------
	.section	.nv.shared.reserved.0,"aw",@nobits
	.weak		__nv_reservedSMEM_offset_0_alias
	.size		__nv_reservedSMEM_offset_0_alias, 0, 64
	.other		__nv_reservedSMEM_offset_0_alias,@"STO_CUDA_RESERVED_SHARED STV_DEFAULT"
__nv_reservedSMEM_offset_0_alias:
	.zero		0
	.zero		64


//--------------------- .nv.constant0.rocr_many_series_one_param_f32 --------------------------
	.section	.nv.constant0.rocr_many_series_one_param_f32,"a",@progbits
	.sectionflags	@""
	.align	4
.nv.constant0.rocr_many_series_one_param_f32:
	.zero		936


//--------------------- .nv.constant0.rocr_batch_f32 --------------------------
	.section	.nv.constant0.rocr_batch_f32,"a",@progbits
	.sectionflags	@""
	.align	4
.nv.constant0.rocr_batch_f32:
	.zero		944


//--------------------- SYMBOLS --------------------------

	.type		.nv.reservedSmem.offset0,@object
	.size		.nv.reservedSmem.offset0,0x4
